	.target	sm_90a

	.elftype	@"ET_EXEC"


//--------------------- .note.nv.tkinfo           --------------------------
	.section	.note.nv.tkinfo,"",@"SHT_NOTE"
	.sectionflags	@"SHF_NOTE_NV_TKINFO"
	.tkinfo
        /*0018*/ 	.word	0x00000002
        /*0030*/ 	.string	""
        /*0030*/ 	.string	"ptxas"
        /*0030*/ 	.string	"Cuda compilation tools, release 13.0, V13.0.88"
        /*0030*/ 	.string	"Build cuda_13.0.r13.0/compiler.36424714_0"
        /*0030*/ 	.string	"-arch sm_90a -m 64 "



//--------------------- .note.nv.cuinfo           --------------------------
	.section	.note.nv.cuinfo,"",@"SHT_NOTE"
	.sectionflags	@"SHF_NOTE_NV_CUINFO"
        /*0018*/ 	.short	0x0002
        /*001a*/ 	.short	0x005a
        /*001c*/ 	.short	0x0082
	.zero		2


//--------------------- .nv.info                  --------------------------
	.section	.nv.info,"",@"SHT_CUDA_INFO"
	.align	4


	//----- nvinfo : EIATTR_REGCOUNT
	.align		4
        /*0000*/ 	.byte	0x04, 0x2f
        /*0002*/ 	.short	(.L_15 - .L_14)
	.align		4
.L_14:
        /*0004*/ 	.word	index@(_ZN7cutlass13device_kernelINS_4gemm6kernel13GemmUniversalIN4cute5tupleIJiiiiEEENS1_10collective13CollectiveMmaINS1_34MainloopSm90TmaGmmaWarpSpecializedILi14ENS5_IJNS4_1CILi1EEENSA_ILi2EEESB_EEENS1_35KernelTmaWarpSpecializedCooperativeEEENS5_IJNSA_ILi128EEESG_NSA_ILi32EEEEEENS_6half_tENS5_IJlSB_lEEESJ_SK_NS4_8TiledMMAINS4_8MMA_AtomIJNS4_4SM904GMMA26MMA_64x128x16_F32F16F16_SSILNSO_5MajorE0ELSQ_0ELNSO_7ScaleInE1ELSR_1EEEEEENS4_6LayoutINS5_IJSC_SB_SB_EEENS5_IJSB_NSA_ILi0EEESW_EEEEENS5_IJNS4_10UnderscoreESZ_SZ_EEEEENS4_23SM90_TMA_LOAD_MULTICASTENS4_14ComposedLayoutINS4_7SwizzleILi2ELi4ELi3EEENS4_18smem_ptr_flag_bitsILi16EEENSU_INS5_IJNSA_ILi8EEESH_EEENS5_IJSH_SB_EEEEEEEvNS4_8identityENS4_13SM90_TMA_LOADES1C_vS1D_EENS_8epilogue10collective6detail29Sm90TmaWarpSpecializedAdapterINS1H_15DefaultEpilogueISJ_SK_SK_NS1G_6thread17LinearCombinationISJ_Li1EffLNS1L_9ScaleType4KindE0ELNS_15FloatRoundStyleE2ESJ_EENS1_15EpilogueDefaultEEEEEvvEEEEvNT_6ParamsE)
        /*0008*/ 	.word	0x000000a8


	//----- nvinfo : EIATTR_FRAME_SIZE
	.align		4
.L_15:
        /*000c*/ 	.byte	0x04, 0x11
        /*000e*/ 	.short	(.L_17 - .L_16)
	.align		4
.L_16:
        /*0010*/ 	.word	index@(_ZN7cutlass13device_kernelINS_4gemm6kernel13GemmUniversalIN4cute5tupleIJiiiiEEENS1_10collective13CollectiveMmaINS1_34MainloopSm90TmaGmmaWarpSpecializedILi14ENS5_IJNS4_1CILi1EEENSA_ILi2EEESB_EEENS1_35KernelTmaWarpSpecializedCooperativeEEENS5_IJNSA_ILi128EEESG_NSA_ILi32EEEEEENS_6half_tENS5_IJlSB_lEEESJ_SK_NS4_8TiledMMAINS4_8MMA_AtomIJNS4_4SM904GMMA26MMA_64x128x16_F32F16F16_SSILNSO_5MajorE0ELSQ_0ELNSO_7ScaleInE1ELSR_1EEEEEENS4_6LayoutINS5_IJSC_SB_SB_EEENS5_IJSB_NSA_ILi0EEESW_EEEEENS5_IJNS4_10UnderscoreESZ_SZ_EEEEENS4_23SM90_TMA_LOAD_MULTICASTENS4_14ComposedLayoutINS4_7SwizzleILi2ELi4ELi3EEENS4_18smem_ptr_flag_bitsILi16EEENSU_INS5_IJNSA_ILi8EEESH_EEENS5_IJSH_SB_EEEEEEEvNS4_8identityENS4_13SM90_TMA_LOADES1C_vS1D_EENS_8epilogue10collective6detail29Sm90TmaWarpSpecializedAdapterINS1H_15DefaultEpilogueISJ_SK_SK_NS1G_6thread17LinearCombinationISJ_Li1EffLNS1L_9ScaleType4KindE0ELNS_15FloatRoundStyleE2ESJ_EENS1_15EpilogueDefaultEEEEEvvEEEEvNT_6ParamsE)
        /*0014*/ 	.word	0x00000000


	//----- nvinfo : EIATTR_MIN_STACK_SIZE
	.align		4
.L_17:
        /*0018*/ 	.byte	0x04, 0x12
        /*001a*/ 	.short	(.L_19 - .L_18)
	.align		4
.L_18:
        /*001c*/ 	.word	index@(_ZN7cutlass13device_kernelINS_4gemm6kernel13GemmUniversalIN4cute5tupleIJiiiiEEENS1_10collective13CollectiveMmaINS1_34MainloopSm90TmaGmmaWarpSpecializedILi14ENS5_IJNS4_1CILi1EEENSA_ILi2EEESB_EEENS1_35KernelTmaWarpSpecializedCooperativeEEENS5_IJNSA_ILi128EEESG_NSA_ILi32EEEEEENS_6half_tENS5_IJlSB_lEEESJ_SK_NS4_8TiledMMAINS4_8MMA_AtomIJNS4_4SM904GMMA26MMA_64x128x16_F32F16F16_SSILNSO_5MajorE0ELSQ_0ELNSO_7ScaleInE1ELSR_1EEEEEENS4_6LayoutINS5_IJSC_SB_SB_EEENS5_IJSB_NSA_ILi0EEESW_EEEEENS5_IJNS4_10UnderscoreESZ_SZ_EEEEENS4_23SM90_TMA_LOAD_MULTICASTENS4_14ComposedLayoutINS4_7SwizzleILi2ELi4ELi3EEENS4_18smem_ptr_flag_bitsILi16EEENSU_INS5_IJNSA_ILi8EEESH_EEENS5_IJSH_SB_EEEEEEEvNS4_8identityENS4_13SM90_TMA_LOADES1C_vS1D_EENS_8epilogue10collective6detail29Sm90TmaWarpSpecializedAdapterINS1H_15DefaultEpilogueISJ_SK_SK_NS1G_6thread17LinearCombinationISJ_Li1EffLNS1L_9ScaleType4KindE0ELNS_15FloatRoundStyleE2ESJ_EENS1_15EpilogueDefaultEEEEEvvEEEEvNT_6ParamsE)
        /*0020*/ 	.word	0x00000000
.L_19:


//--------------------- .nv.compat                --------------------------
	.section	.nv.compat,"",@"SHT_CUDA_COMPAT_INFO"
	.align	4
        /*0000*/ 	.byte	0x02, 0x09, 0x01, 0x00, 0x02, 0x02, 0x04, 0x00, 0x02, 0x05, 0x05, 0x00, 0x03, 0x07, 0x01, 0x01
        /*0010*/ 	.byte	0x02, 0x03, 0x01, 0x00, 0x02, 0x06, 0x01, 0x00, 0x04, 0x0b, 0x08, 0x00, 0x00, 0x00, 0x00, 0x00
        /*0020*/ 	.byte	0x00, 0x00, 0x00, 0x00


//--------------------- .nv.info._ZN7cutlass13device_kernelINS_4gemm6kernel13GemmUniversalIN4cute5tupleIJiiiiEEENS1_10collective13CollectiveMmaINS1_34MainloopSm90TmaGmmaWarpSpecializedILi14ENS5_IJNS4_1CILi1EEENSA_ILi2EEESB_EEENS1_35KernelTmaWarpSpecializedCooperativeEEENS5_IJNSA_ILi128EEESG_NSA_ILi32EEEEEENS_6half_tENS5_IJlSB_lEEESJ_SK_NS4_8TiledMMAINS4_8MMA_AtomIJNS4_4SM904GMMA26MMA_64x128x16_F32F16F16_SSILNSO_5MajorE0ELSQ_0ELNSO_7ScaleInE1ELSR_1EEEEEENS4_6LayoutINS5_IJSC_SB_SB_EEENS5_IJSB_NSA_ILi0EEESW_EEEEENS5_IJNS4_10UnderscoreESZ_SZ_EEEEENS4_23SM90_TMA_LOAD_MULTICASTENS4_14ComposedLayoutINS4_7SwizzleILi2ELi4ELi3EEENS4_18smem_ptr_flag_bitsILi16EEENSU_INS5_IJNSA_ILi8EEESH_EEENS5_IJSH_SB_EEEEEEEvNS4_8identityENS4_13SM90_TMA_LOADES1C_vS1D_EENS_8epilogue10collective6detail29Sm90TmaWarpSpecializedAdapterINS1H_15DefaultEpilogueISJ_SK_SK_NS1G_6thread17LinearCombinationISJ_Li1EffLNS1L_9ScaleType4KindE0ELNS_15FloatRoundStyleE2ESJ_EENS1_15EpilogueDefaultEEEEEvvEEEEvNT_6ParamsE --------------------------
	.section	.nv.info._ZN7cutlass13device_kernelINS_4gemm6kernel13GemmUniversalIN4cute5tupleIJiiiiEEENS1_10collective13CollectiveMmaINS1_34MainloopSm90TmaGmmaWarpSpecializedILi14ENS5_IJNS4_1CILi1EEENSA_ILi2EEESB_EEENS1_35KernelTmaWarpSpecializedCooperativeEEENS5_IJNSA_ILi128EEESG_NSA_ILi32EEEEEENS_6half_tENS5_IJlSB_lEEESJ_SK_NS4_8TiledMMAINS4_8MMA_AtomIJNS4_4SM904GMMA26MMA_64x128x16_F32F16F16_SSILNSO_5MajorE0ELSQ_0ELNSO_7ScaleInE1ELSR_1EEEEEENS4_6LayoutINS5_IJSC_SB_SB_EEENS5_IJSB_NSA_ILi0EEESW_EEEEENS5_IJNS4_10UnderscoreESZ_SZ_EEEEENS4_23SM90_TMA_LOAD_MULTICASTENS4_14ComposedLayoutINS4_7SwizzleILi2ELi4ELi3EEENS4_18smem_ptr_flag_bitsILi16EEENSU_INS5_IJNSA_ILi8EEESH_EEENS5_IJSH_SB_EEEEEEEvNS4_8identityENS4_13SM90_TMA_LOADES1C_vS1D_EENS_8epilogue10collective6detail29Sm90TmaWarpSpecializedAdapterINS1H_15DefaultEpilogueISJ_SK_SK_NS1G_6thread17LinearCombinationISJ_Li1EffLNS1L_9ScaleType4KindE0ELNS_15FloatRoundStyleE2ESJ_EENS1_15EpilogueDefaultEEEEEvvEEEEvNT_6ParamsE,"",@"SHT_CUDA_INFO"
	.sectionflags	@""
	.align	4


	//----- nvinfo : EIATTR_CUDA_API_VERSION
	.align		4
        /*0000*/ 	.byte	0x04, 0x37
        /*0002*/ 	.short	(.L_21 - .L_20)
.L_20:
        /*0004*/ 	.word	0x00000082


	//----- nvinfo : EIATTR_KPARAM_INFO
	.align		4
.L_21:
        /*0008*/ 	.byte	0x04, 0x17
        /*000a*/ 	.short	(.L_23 - .L_22)
.L_22:
        /*000c*/ 	.word	0x00000000
        /*0010*/ 	.short	0x0000
        /*0012*/ 	.short	0x0070
        /*0014*/ 	.byte	0x00, 0xf0, 0x01, 0x10


	//----- nvinfo : EIATTR_SPARSE_MMA_MASK
	.align		4
.L_23:
        /*0018*/ 	.byte	0x03, 0x50
        /*001a*/ 	.short	0x0000


	//----- nvinfo : EIATTR_MAXREG_COUNT
	.align		4
        /*001c*/ 	.byte	0x03, 0x1b
        /*001e*/ 	.short	0x00a8


	//----- nvinfo : EIATTR_NUM_BARRIERS
	.align		4
        /*0020*/ 	.byte	0x02, 0x4c
        /*0022*/ 	.byte	0x01
	.zero		1


	//----- nvinfo : EIATTR_EXTERNS
	.align		4
        /*0024*/ 	.byte	0x04, 0x0f
        /*0026*/ 	.short	(.L_25 - .L_24)


	//   ....[0]....
	.align		4
.L_24:
        /*0028*/ 	.word	index@(__assertfail)


	//----- nvinfo : EIATTR_MERCURY_ISA_VERSION
	.align		4
.L_25:
        /*002c*/ 	.byte	0x03, 0x5f
        /*002e*/ 	.short	0x0101


	//----- nvinfo : EIATTR_INT_WARP_WIDE_INSTR_OFFSETS
	.align		4
        /*0030*/ 	.byte	0x04, 0x31
        /*0032*/ 	.short	(.L_27 - .L_26)


	//   ....[0]....
.L_26:
        /*0034*/ 	.word	0x000005e0


	//   ....[1]....
        /*0038*/ 	.word	0x00000600


	//   ....[2]....
        /*003c*/ 	.word	0x000007b0


	//----- nvinfo : EIATTR_COOP_GROUP_MASK_REGIDS
	.align		4
.L_27:
        /*0040*/ 	.byte	0x04, 0x29
        /*0042*/ 	.short	(.L_29 - .L_28)


	//   ....[0]....
.L_28:
        /*0044*/ 	.word	0xffffffff


	//   ....[1]....
        /*0048*/ 	.word	0xffffffff


	//   ....[2]....
        /*004c*/ 	.word	0xffffffff


	//   ....[3]....
        /*0050*/ 	.word	0xffffffff


	//   ....[4]....
        /*0054*/ 	.word	0xffffffff


	//   ....[5]....
        /*0058*/ 	.word	0xffffffff


	//----- nvinfo : EIATTR_COOP_GROUP_INSTR_OFFSETS
	.align		4
.L_29:
        /*005c*/ 	.byte	0x04, 0x28
        /*005e*/ 	.short	(.L_31 - .L_30)


	//   ....[0]....
.L_30:
        /*0060*/ 	.word	0x00000060


	//   ....[1]....
        /*0064*/ 	.word	0x00000070


	//   ....[2]....
        /*0068*/ 	.word	0x00000130


	//   ....[3]....
        /*006c*/ 	.word	0x00000430


	//   ....[4]....
        /*0070*/ 	.word	0x000008f0


	//   ....[5]....
        /*0074*/ 	.word	0x00001330


	//----- nvinfo : EIATTR_REG_RECONFIG
	.align		4
.L_31:
        /*0078*/ 	.byte	0x01, 0x54
	.zero		2


	//----- nvinfo : EIATTR_SYSCALL_OFFSETS
	.align		4
        /*007c*/ 	.byte	0x04, 0x46
        /*007e*/ 	.short	(.L_33 - .L_32)


	//   ....[0]....
.L_32:
        /*0080*/ 	.word	0x000014f0


	//----- nvinfo : EIATTR_MBARRIER_INSTR_OFFSETS
	.align		4
.L_33:
        /*0084*/ 	.byte	0x04, 0x39
        /*0086*/ 	.short	(.L_35 - .L_34)


	//   ....[0]....
.L_34:
        /*0088*/ 	.word	0x00000250
        /*008c*/ 	.word	0x000000ff
        /*0090*/ 	.word	0x00000000
        /*0094*/ 	.short	0x0100
        /*0096*/ 	.byte	0x08
	.zero		1


	//   ....[1]....
        /*0098*/ 	.word	0x00000260
        /*009c*/ 	.word	0x000000ff
        /*00a0*/ 	.word	0x00000070
        /*00a4*/ 	.short	0x0100
        /*00a6*/ 	.byte	0x08
	.zero		1


	//   ....[2]....
        /*00a8*/ 	.word	0x00000270
        /*00ac*/ 	.word	0x000000ff
        /*00b0*/ 	.word	0x00000008
        /*00b4*/ 	.short	0x0100
        /*00b6*/ 	.byte	0x08
	.zero		1


	//   ....[3]....
        /*00b8*/ 	.word	0x00000280
        /*00bc*/ 	.word	0x000000ff
        /*00c0*/ 	.word	0x00000078
        /*00c4*/ 	.short	0x0100
        /*00c6*/ 	.byte	0x08
	.zero		1


	//   ....[4]....
        /*00c8*/ 	.word	0x00000290
        /*00cc*/ 	.word	0x000000ff
        /*00d0*/ 	.word	0x00000010
        /*00d4*/ 	.short	0x0100
        /*00d6*/ 	.byte	0x08
	.zero		1


	//   ....[5]....
        /*00d8*/ 	.word	0x000002a0
        /*00dc*/ 	.word	0x000000ff
        /*00e0*/ 	.word	0x00000080
        /*00e4*/ 	.short	0x0100
        /*00e6*/ 	.byte	0x08
	.zero		1


	//   ....[6]....
        /*00e8*/ 	.word	0x000002b0
        /*00ec*/ 	.word	0x000000ff
        /*00f0*/ 	.word	0x00000018
        /*00f4*/ 	.short	0x0100
        /*00f6*/ 	.byte	0x08
	.zero		1


	//   ....[7]....
        /*00f8*/ 	.word	0x000002c0
        /*00fc*/ 	.word	0x000000ff
        /*0100*/ 	.word	0x00000088
        /*0104*/ 	.short	0x0100
        /*0106*/ 	.byte	0x08
	.zero		1


	//   ....[8]....
        /*0108*/ 	.word	0x000002d0
        /*010c*/ 	.word	0x000000ff
        /*0110*/ 	.word	0x00000020
        /*0114*/ 	.short	0x0100
        /*0116*/ 	.byte	0x08
	.zero		1


	//   ....[9]....
        /*0118*/ 	.word	0x000002e0
        /*011c*/ 	.word	0x000000ff
        /*0120*/ 	.word	0x00000090
        /*0124*/ 	.short	0x0100
        /*0126*/ 	.byte	0x08
	.zero		1


	//   ....[10]....
        /*0128*/ 	.word	0x000002f0
        /*012c*/ 	.word	0x000000ff
        /*0130*/ 	.word	0x00000028
        /*0134*/ 	.short	0x0100
        /*0136*/ 	.byte	0x08
	.zero		1


	//   ....[11]....
        /*0138*/ 	.word	0x00000300
        /*013c*/ 	.word	0x000000ff
        /*0140*/ 	.word	0x00000098
        /*0144*/ 	.short	0x0100
        /*0146*/ 	.byte	0x08
	.zero		1


	//   ....[12]....
        /*0148*/ 	.word	0x00000310
        /*014c*/ 	.word	0x000000ff
        /*0150*/ 	.word	0x00000030
        /*0154*/ 	.short	0x0100
        /*0156*/ 	.byte	0x08
	.zero		1


	//   ....[13]....
        /*0158*/ 	.word	0x00000320
        /*015c*/ 	.word	0x000000ff
        /*0160*/ 	.word	0x000000a0
        /*0164*/ 	.short	0x0100
        /*0166*/ 	.byte	0x08
	.zero		1


	//   ....[14]....
        /*0168*/ 	.word	0x00000330
        /*016c*/ 	.word	0x000000ff
        /*0170*/ 	.word	0x00000038
        /*0174*/ 	.short	0x0100
        /*0176*/ 	.byte	0x08
	.zero		1


	//   ....[15]....
        /*0178*/ 	.word	0x00000340
        /*017c*/ 	.word	0x000000ff
        /*0180*/ 	.word	0x000000a8
        /*0184*/ 	.short	0x0100
        /*0186*/ 	.byte	0x08
	.zero		1


	//   ....[16]....
        /*0188*/ 	.word	0x00000350
        /*018c*/ 	.word	0x000000ff
        /*0190*/ 	.word	0x00000040
        /*0194*/ 	.short	0x0100
        /*0196*/ 	.byte	0x08
	.zero		1


	//   ....[17]....
        /*0198*/ 	.word	0x00000360
        /*019c*/ 	.word	0x000000ff
        /*01a0*/ 	.word	0x000000b0
        /*01a4*/ 	.short	0x0100
        /*01a6*/ 	.byte	0x08
	.zero		1


	//   ....[18]....
        /*01a8*/ 	.word	0x00000370
        /*01ac*/ 	.word	0x000000ff
        /*01b0*/ 	.word	0x00000048
        /*01b4*/ 	.short	0x0100
        /*01b6*/ 	.byte	0x08
	.zero		1


	//   ....[19]....
        /*01b8*/ 	.word	0x00000380
        /*01bc*/ 	.word	0x000000ff
        /*01c0*/ 	.word	0x000000b8
        /*01c4*/ 	.short	0x0100
        /*01c6*/ 	.byte	0x08
	.zero		1


	//   ....[20]....
        /*01c8*/ 	.word	0x00000390
        /*01cc*/ 	.word	0x000000ff
        /*01d0*/ 	.word	0x00000050
        /*01d4*/ 	.short	0x0100
        /*01d6*/ 	.byte	0x08
	.zero		1


	//   ....[21]....
        /*01d8*/ 	.word	0x000003a0
        /*01dc*/ 	.word	0x000000ff
        /*01e0*/ 	.word	0x000000c0
        /*01e4*/ 	.short	0x0100
        /*01e6*/ 	.byte	0x08
	.zero		1


	//   ....[22]....
        /*01e8*/ 	.word	0x000003b0
        /*01ec*/ 	.word	0x000000ff
        /*01f0*/ 	.word	0x00000058
        /*01f4*/ 	.short	0x0100
        /*01f6*/ 	.byte	0x08
	.zero		1


	//   ....[23]....
        /*01f8*/ 	.word	0x000003c0
        /*01fc*/ 	.word	0x000000ff
        /*0200*/ 	.word	0x000000c8
        /*0204*/ 	.short	0x0100
        /*0206*/ 	.byte	0x08
	.zero		1


	//   ....[24]....
        /*0208*/ 	.word	0x000003d0
        /*020c*/ 	.word	0x000000ff
        /*0210*/ 	.word	0x00000060
        /*0214*/ 	.short	0x0100
        /*0216*/ 	.byte	0x08
	.zero		1


	//   ....[25]....
        /*0218*/ 	.word	0x000003e0
        /*021c*/ 	.word	0x000000ff
        /*0220*/ 	.word	0x000000d0
        /*0224*/ 	.short	0x0100
        /*0226*/ 	.byte	0x08
	.zero		1


	//   ....[26]....
        /*0228*/ 	.word	0x000003f0
        /*022c*/ 	.word	0x000000ff
        /*0230*/ 	.word	0x00000068
        /*0234*/ 	.short	0x0100
        /*0236*/ 	.byte	0x08
	.zero		1


	//   ....[27]....
        /*0238*/ 	.word	0x00000400
        /*023c*/ 	.word	0x000000ff
        /*0240*/ 	.word	0x000000d8
        /*0244*/ 	.short	0x0100
        /*0246*/ 	.byte	0x08
	.zero		1


	//   ....[28]....
        /*0248*/ 	.word	0x00000830
        /*024c*/ 	.word	0x000000ff
        /*0250*/ 	.word	0x000000f0
        /*0254*/ 	.short	0x0100
        /*0256*/ 	.byte	0x06
	.zero		1


	//   ....[29]....
        /*0258*/ 	.word	0x000008a0
        /*025c*/ 	.word	0x000000ff
        /*0260*/ 	.word	0x000000f8
        /*0264*/ 	.short	0x0100
        /*0266*/ 	.byte	0x06
	.zero		1


	//   ....[30]....
        /*0268*/ 	.word	0x000015b0
        /*026c*/ 	.word	0x00000003
        /*0270*/ 	.word	0x00000000
        /*0274*/ 	.short	0x010a
        /*0276*/ 	.byte	0x3f
	.zero		1


	//   ....[31]....
        /*0278*/ 	.word	0x000015f0
        /*027c*/ 	.word	0x00000003
        /*0280*/ 	.word	0x00000000
        /*0284*/ 	.short	0x010a
        /*0286*/ 	.byte	0x3f
	.zero		1


	//   ....[32]....
        /*0288*/ 	.word	0x000018c0
        /*028c*/ 	.word	0x00000005
        /*0290*/ 	.word	0x00000000
        /*0294*/ 	.short	0x010a
        /*0296*/ 	.byte	0x3f
	.zero		1


	//   ....[33]....
        /*0298*/ 	.word	0x00001900
        /*029c*/ 	.word	0x00000005
        /*02a0*/ 	.word	0x00000000
        /*02a4*/ 	.short	0x010a
        /*02a6*/ 	.byte	0x3f
	.zero		1


	//   ....[34]....
        /*02a8*/ 	.word	0x00001a60
        /*02ac*/ 	.word	0x00000005
        /*02b0*/ 	.word	0x00000000
        /*02b4*/ 	.short	0x0101
        /*02b6*/ 	.byte	0x3f
	.zero		1


	//   ....[35]....
        /*02b8*/ 	.word	0x00001c90
        /*02bc*/ 	.word	0x00000003
        /*02c0*/ 	.word	0x00000000
        /*02c4*/ 	.short	0x0101
        /*02c6*/ 	.byte	0x3f
	.zero		1


	//   ....[36]....
        /*02c8*/ 	.word	0x00006f40
        /*02cc*/ 	.word	0x00000014
        /*02d0*/ 	.word	0x00000070
        /*02d4*/ 	.short	0x010a
        /*02d6*/ 	.byte	0x3f
	.zero		1


	//   ....[37]....
        /*02d8*/ 	.word	0x00007340
        /*02dc*/ 	.word	0x0000000e
        /*02e0*/ 	.word	0x000000f8
        /*02e4*/ 	.short	0x0101
        /*02e6*/ 	.byte	0x3f
	.zero		1


	//   ....[38]....
        /*02e8*/ 	.word	0x00007a20
        /*02ec*/ 	.word	0x00000007
        /*02f0*/ 	.word	0x00000000
        /*02f4*/ 	.short	0x010a
        /*02f6*/ 	.byte	0x3f
	.zero		1


	//   ....[39]....
        /*02f8*/ 	.word	0x00007aa0
        /*02fc*/ 	.word	0x00000008
        /*0300*/ 	.word	0x00000000
        /*0304*/ 	.short	0x010a
        /*0306*/ 	.byte	0x3f
	.zero		1


	//   ....[40]....
        /*0308*/ 	.word	0x00007b30
        /*030c*/ 	.word	0x00000009
        /*0310*/ 	.word	0x00000000
        /*0314*/ 	.short	0x010a
        /*0316*/ 	.byte	0x3f
	.zero		1


	//   ....[41]....
        /*0318*/ 	.word	0x00007bc0
        /*031c*/ 	.word	0x00000008
        /*0320*/ 	.word	0x00000000
        /*0324*/ 	.short	0x010a
        /*0326*/ 	.byte	0x3f
	.zero		1


	//   ....[42]....
        /*0328*/ 	.word	0x00007c50
        /*032c*/ 	.word	0x00000009
        /*0330*/ 	.word	0x00000000
        /*0334*/ 	.short	0x010a
        /*0336*/ 	.byte	0x3f
	.zero		1


	//   ....[43]....
        /*0338*/ 	.word	0x00007ce0
        /*033c*/ 	.word	0x00000008
        /*0340*/ 	.word	0x00000000
        /*0344*/ 	.short	0x010a
        /*0346*/ 	.byte	0x3f
	.zero		1


	//   ....[44]....
        /*0348*/ 	.word	0x00007d70
        /*034c*/ 	.word	0x00000009
        /*0350*/ 	.word	0x00000000
        /*0354*/ 	.short	0x010a
        /*0356*/ 	.byte	0x3f
	.zero		1


	//   ....[45]....
        /*0358*/ 	.word	0x00007e00
        /*035c*/ 	.word	0x00000008
        /*0360*/ 	.word	0x00000000
        /*0364*/ 	.short	0x010a
        /*0366*/ 	.byte	0x3f
	.zero		1


	//   ....[46]....
        /*0368*/ 	.word	0x00007e90
        /*036c*/ 	.word	0x00000009
        /*0370*/ 	.word	0x00000000
        /*0374*/ 	.short	0x010a
        /*0376*/ 	.byte	0x3f
	.zero		1


	//   ....[47]....
        /*0378*/ 	.word	0x00007f20
        /*037c*/ 	.word	0x00000008
        /*0380*/ 	.word	0x00000000
        /*0384*/ 	.short	0x010a
        /*0386*/ 	.byte	0x3f
	.zero		1


	//   ....[48]....
        /*0388*/ 	.word	0x00007fb0
        /*038c*/ 	.word	0x00000009
        /*0390*/ 	.word	0x00000000
        /*0394*/ 	.short	0x010a
        /*0396*/ 	.byte	0x3f
	.zero		1


	//   ....[49]....
        /*0398*/ 	.word	0x00008040
        /*039c*/ 	.word	0x00000008
        /*03a0*/ 	.word	0x00000000
        /*03a4*/ 	.short	0x010a
        /*03a6*/ 	.byte	0x3f
	.zero		1


	//   ....[50]....
        /*03a8*/ 	.word	0x000080d0
        /*03ac*/ 	.word	0x0000000b
        /*03b0*/ 	.word	0x00000000
        /*03b4*/ 	.short	0x010a
        /*03b6*/ 	.byte	0x3f
	.zero		1


	//   ....[51]....
        /*03b8*/ 	.word	0x00008160
        /*03bc*/ 	.word	0x00000003
        /*03c0*/ 	.word	0x00000000
        /*03c4*/ 	.short	0x010a
        /*03c6*/ 	.byte	0x3f
	.zero		1


	//   ....[52]....
        /*03c8*/ 	.word	0x000081c0
        /*03cc*/ 	.word	0x00000003
        /*03d0*/ 	.word	0x00000000
        /*03d4*/ 	.short	0x010a
        /*03d6*/ 	.byte	0x3f
	.zero		1


	//   ....[53]....
        /*03d8*/ 	.word	0x00008210
        /*03dc*/ 	.word	0x00000005
        /*03e0*/ 	.word	0x00000000
        /*03e4*/ 	.short	0x010a
        /*03e6*/ 	.byte	0x3f
	.zero		1


	//   ....[54]....
        /*03e8*/ 	.word	0x000082e0
        /*03ec*/ 	.word	0x00000014
        /*03f0*/ 	.word	0x00000070
        /*03f4*/ 	.short	0x010a
        /*03f6*/ 	.byte	0x3f
	.zero		1


	//   ....[55]....
        /*03f8*/ 	.word	0x000083b0
        /*03fc*/ 	.word	0x00000007
        /*0400*/ 	.word	0x00000000
        /*0404*/ 	.short	0x010a
        /*0406*/ 	.byte	0x3f
	.zero		1


	//   ....[56]....
        /*0408*/ 	.word	0x00008400
        /*040c*/ 	.word	0x00000008
        /*0410*/ 	.word	0x00000000
        /*0414*/ 	.short	0x010a
        /*0416*/ 	.byte	0x3f
	.zero		1


	//   ....[57]....
        /*0418*/ 	.word	0x00008450
        /*041c*/ 	.word	0x00000009
        /*0420*/ 	.word	0x00000000
        /*0424*/ 	.short	0x010a
        /*0426*/ 	.byte	0x3f
	.zero		1


	//   ....[58]....
        /*0428*/ 	.word	0x000084a0
        /*042c*/ 	.word	0x00000008
        /*0430*/ 	.word	0x00000000
        /*0434*/ 	.short	0x010a
        /*0436*/ 	.byte	0x3f
	.zero		1


	//   ....[59]....
        /*0438*/ 	.word	0x000084f0
        /*043c*/ 	.word	0x00000009
        /*0440*/ 	.word	0x00000000
        /*0444*/ 	.short	0x010a
        /*0446*/ 	.byte	0x3f
	.zero		1


	//   ....[60]....
        /*0448*/ 	.word	0x00008540
        /*044c*/ 	.word	0x00000008
        /*0450*/ 	.word	0x00000000
        /*0454*/ 	.short	0x010a
        /*0456*/ 	.byte	0x3f
	.zero		1


	//   ....[61]....
        /*0458*/ 	.word	0x00008590
        /*045c*/ 	.word	0x00000009
        /*0460*/ 	.word	0x00000000
        /*0464*/ 	.short	0x010a
        /*0466*/ 	.byte	0x3f
	.zero		1


	//   ....[62]....
        /*0468*/ 	.word	0x000085e0
        /*046c*/ 	.word	0x00000008
        /*0470*/ 	.word	0x00000000
        /*0474*/ 	.short	0x010a
        /*0476*/ 	.byte	0x3f
	.zero		1


	//   ....[63]....
        /*0478*/ 	.word	0x00008630
        /*047c*/ 	.word	0x00000009
        /*0480*/ 	.word	0x00000000
        /*0484*/ 	.short	0x010a
        /*0486*/ 	.byte	0x3f
	.zero		1


	//   ....[64]....
        /*0488*/ 	.word	0x00008680
        /*048c*/ 	.word	0x00000008
        /*0490*/ 	.word	0x00000000
        /*0494*/ 	.short	0x010a
        /*0496*/ 	.byte	0x3f
	.zero		1


	//   ....[65]....
        /*0498*/ 	.word	0x000086d0
        /*049c*/ 	.word	0x00000009
        /*04a0*/ 	.word	0x00000000
        /*04a4*/ 	.short	0x010a
        /*04a6*/ 	.byte	0x3f
	.zero		1


	//   ....[66]....
        /*04a8*/ 	.word	0x00008720
        /*04ac*/ 	.word	0x00000008
        /*04b0*/ 	.word	0x00000000
        /*04b4*/ 	.short	0x010a
        /*04b6*/ 	.byte	0x3f
	.zero		1


	//   ....[67]....
        /*04b8*/ 	.word	0x00008770
        /*04bc*/ 	.word	0x0000000b
        /*04c0*/ 	.word	0x00000000
        /*04c4*/ 	.short	0x010a
        /*04c6*/ 	.byte	0x3f
	.zero		1


	//----- nvinfo : EIATTR_NUM_MBARRIERS
	.align		4
.L_35:
        /*04c8*/ 	.byte	0x03, 0x38
        /*04ca*/ 	.short	0x001e


	//----- nvinfo : EIATTR_EXIT_INSTR_OFFSETS
	.align		4
        /*04cc*/ 	.byte	0x04, 0x1c
        /*04ce*/ 	.short	(.L_37 - .L_36)


	//   ....[0]....
.L_36:
        /*04d0*/ 	.word	0x00000a50


	//   ....[1]....
        /*04d4*/ 	.word	0x00001260


	//   ....[2]....
        /*04d8*/ 	.word	0x00006660


	//   ....[3]....
        /*04dc*/ 	.word	0x00006bc0


	//   ....[4]....
        /*04e0*/ 	.word	0x000081b0


	//----- nvinfo : EIATTR_MAX_THREADS
	.align		4
.L_37:
        /*04e4*/ 	.byte	0x04, 0x05
        /*04e6*/ 	.short	(.L_39 - .L_38)
.L_38:
        /*04e8*/ 	.word	0x00000180
        /*04ec*/ 	.word	0x00000001
        /*04f0*/ 	.word	0x00000001


	//----- nvinfo : EIATTR_CRS_STACK_SIZE
	.align		4
.L_39:
        /*04f4*/ 	.byte	0x04, 0x1e
        /*04f6*/ 	.short	(.L_41 - .L_40)
.L_40:
        /*04f8*/ 	.word	0x00000000


	//----- nvinfo : EIATTR_CBANK_PARAM_SIZE
	.align		4
.L_41:
        /*04fc*/ 	.byte	0x03, 0x19
        /*04fe*/ 	.short	0x0470


	//----- nvinfo : EIATTR_PARAM_CBANK
	.align		4
        /*0500*/ 	.byte	0x04, 0x0a
        /*0502*/ 	.short	(.L_43 - .L_42)
	.align		4
.L_42:
        /*0504*/ 	.word	index@(.nv.constant0._ZN7cutlass13device_kernelINS_4gemm6kernel13GemmUniversalIN4cute5tupleIJiiiiEEENS1_10collective13CollectiveMmaINS1_34MainloopSm90TmaGmmaWarpSpecializedILi14ENS5_IJNS4_1CILi1EEENSA_ILi2EEESB_EEENS1_35KernelTmaWarpSpecializedCooperativeEEENS5_IJNSA_ILi128EEESG_NSA_ILi32EEEEEENS_6half_tENS5_IJlSB_lEEESJ_SK_NS4_8TiledMMAINS4_8MMA_AtomIJNS4_4SM904GMMA26MMA_64x128x16_F32F16F16_SSILNSO_5MajorE0ELSQ_0ELNSO_7ScaleInE1ELSR_1EEEEEENS4_6LayoutINS5_IJSC_SB_SB_EEENS5_IJSB_NSA_ILi0EEESW_EEEEENS5_IJNS4_10UnderscoreESZ_SZ_EEEEENS4_23SM90_TMA_LOAD_MULTICASTENS4_14ComposedLayoutINS4_7SwizzleILi2ELi4ELi3EEENS4_18smem_ptr_flag_bitsILi16EEENSU_INS5_IJNSA_ILi8EEESH_EEENS5_IJSH_SB_EEEEEEEvNS4_8identityENS4_13SM90_TMA_LOADES1C_vS1D_EENS_8epilogue10collective6detail29Sm90TmaWarpSpecializedAdapterINS1H_15DefaultEpilogueISJ_SK_SK_NS1G_6thread17LinearCombinationISJ_Li1EffLNS1L_9ScaleType4KindE0ELNS_15FloatRoundStyleE2ESJ_EENS1_15EpilogueDefaultEEEEEvvEEEEvNT_6ParamsE)
        /*0508*/ 	.short	0x0210
        /*050a*/ 	.short	0x0470


	//----- nvinfo : EIATTR_SW_WAR
	.align		4
.L_43:
        /*050c*/ 	.byte	0x04, 0x36
        /*050e*/ 	.short	(.L_45 - .L_44)
.L_44:
        /*0510*/ 	.word	0x00000008
.L_45:


//--------------------- .nv.callgraph             --------------------------
	.section	.nv.callgraph,"",@"SHT_CUDA_CALLGRAPH"
	.align	4
	.sectionentsize	8
	.align		4
        /*0000*/ 	.word	0x00000000
	.align		4
        /*0004*/ 	.word	0xffffffff
	.align		4
        /*0008*/ 	.word	index@(_ZN7cutlass13device_kernelINS_4gemm6kernel13GemmUniversalIN4cute5tupleIJiiiiEEENS1_10collective13CollectiveMmaINS1_34MainloopSm90TmaGmmaWarpSpecializedILi14ENS5_IJNS4_1CILi1EEENSA_ILi2EEESB_EEENS1_35KernelTmaWarpSpecializedCooperativeEEENS5_IJNSA_ILi128EEESG_NSA_ILi32EEEEEENS_6half_tENS5_IJlSB_lEEESJ_SK_NS4_8TiledMMAINS4_8MMA_AtomIJNS4_4SM904GMMA26MMA_64x128x16_F32F16F16_SSILNSO_5MajorE0ELSQ_0ELNSO_7ScaleInE1ELSR_1EEEEEENS4_6LayoutINS5_IJSC_SB_SB_EEENS5_IJSB_NSA_ILi0EEESW_EEEEENS5_IJNS4_10UnderscoreESZ_SZ_EEEEENS4_23SM90_TMA_LOAD_MULTICASTENS4_14ComposedLayoutINS4_7SwizzleILi2ELi4ELi3EEENS4_18smem_ptr_flag_bitsILi16EEENSU_INS5_IJNSA_ILi8EEESH_EEENS5_IJSH_SB_EEEEEEEvNS4_8identityENS4_13SM90_TMA_LOADES1C_vS1D_EENS_8epilogue10collective6detail29Sm90TmaWarpSpecializedAdapterINS1H_15DefaultEpilogueISJ_SK_SK_NS1G_6thread17LinearCombinationISJ_Li1EffLNS1L_9ScaleType4KindE0ELNS_15FloatRoundStyleE2ESJ_EENS1_15EpilogueDefaultEEEEEvvEEEEvNT_6ParamsE)
	.align		4
        /*000c*/ 	.word	index@(__assertfail)
	.align		4
        /*0010*/ 	.word	0x00000000
	.align		4
        /*0014*/ 	.word	0xfffffffe
	.align		4
        /*0018*/ 	.word	0x00000000
	.align		4
        /*001c*/ 	.word	0xfffffffd
	.align		4
        /*0020*/ 	.word	0x00000000
	.align		4
        /*0024*/ 	.word	0xfffffffc


//--------------------- .nv.constant4             --------------------------
	.section	.nv.constant4,"a",@progbits
	.align	8
	.align		8
.nv.constant4:
        /*0000*/ 	.dword	__assertfail
	.align		8
        /*0008*/ 	.dword	__unnamed_1
	.align		8
        /*0010*/ 	.dword	_ZN39_INTERNAL_c593bb53_4_k_cu_76611db9_25474cuda3std3__45__cpo5beginE
	.align		8
        /*0018*/ 	.dword	_ZN39_INTERNAL_c593bb53_4_k_cu_76611db9_25474cuda3std3__45__cpo3endE
	.align		8
        /*0020*/ 	.dword	_ZN39_INTERNAL_c593bb53_4_k_cu_76611db9_25474cuda3std3__45__cpo6cbeginE
	.align		8
        /*0028*/ 	.dword	_ZN39_INTERNAL_c593bb53_4_k_cu_76611db9_25474cuda3std3__45__cpo4cendE
	.align		8
        /*0030*/ 	.dword	_ZN39_INTERNAL_c593bb53_4_k_cu_76611db9_25474cuda3std3__441_GLOBAL__N__c593bb53_4_k_cu_76611db9_25476ignoreE
	.align		8
        /*0038*/ 	.dword	_ZN39_INTERNAL_c593bb53_4_k_cu_76611db9_25474cuda3std3__419piecewise_constructE
	.align		8
        /*0040*/ 	.dword	_ZN39_INTERNAL_c593bb53_4_k_cu_76611db9_25474cuda3std3__48in_placeE
	.align		8
        /*0048*/ 	.dword	_ZN39_INTERNAL_c593bb53_4_k_cu_76611db9_25474cuda3std6ranges3__45__cpo4swapE
	.align		8
        /*0050*/ 	.dword	_ZN39_INTERNAL_c593bb53_4_k_cu_76611db9_25474cuda3std6ranges3__45__cpo9iter_moveE
	.align		8
        /*0058*/ 	.dword	_ZN39_INTERNAL_c593bb53_4_k_cu_76611db9_25474cute7productE
	.align		8
        /*0060*/ 	.dword	_ZN39_INTERNAL_c593bb53_4_k_cu_76611db9_25474cute1_E
	.align		8
        /*0068*/ 	.dword	$str$22
	.align		8
        /*0070*/ 	.dword	$str$23


//--------------------- .text._ZN7cutlass13device_kernelINS_4gemm6kernel13GemmUniversalIN4cute5tupleIJiiiiEEENS1_10collective13CollectiveMmaINS1_34MainloopSm90TmaGmmaWarpSpecializedILi14ENS5_IJNS4_1CILi1EEENSA_ILi2EEESB_EEENS1_35KernelTmaWarpSpecializedCooperativeEEENS5_IJNSA_ILi128EEESG_NSA_ILi32EEEEEENS_6half_tENS5_IJlSB_lEEESJ_SK_NS4_8TiledMMAINS4_8MMA_AtomIJNS4_4SM904GMMA26MMA_64x128x16_F32F16F16_SSILNSO_5MajorE0ELSQ_0ELNSO_7ScaleInE1ELSR_1EEEEEENS4_6LayoutINS5_IJSC_SB_SB_EEENS5_IJSB_NSA_ILi0EEESW_EEEEENS5_IJNS4_10UnderscoreESZ_SZ_EEEEENS4_23SM90_TMA_LOAD_MULTICASTENS4_14ComposedLayoutINS4_7SwizzleILi2ELi4ELi3EEENS4_18smem_ptr_flag_bitsILi16EEENSU_INS5_IJNSA_ILi8EEESH_EEENS5_IJSH_SB_EEEEEEEvNS4_8identityENS4_13SM90_TMA_LOADES1C_vS1D_EENS_8epilogue10collective6detail29Sm90TmaWarpSpecializedAdapterINS1H_15DefaultEpilogueISJ_SK_SK_NS1G_6thread17LinearCombinationISJ_Li1EffLNS1L_9ScaleType4KindE0ELNS_15FloatRoundStyleE2ESJ_EENS1_15EpilogueDefaultEEEEEvvEEEEvNT_6ParamsE --------------------------
	.section	.text._ZN7cutlass13device_kernelINS_4gemm6kernel13GemmUniversalIN4cute5tupleIJiiiiEEENS1_10collective13CollectiveMmaINS1_34MainloopSm90TmaGmmaWarpSpecializedILi14ENS5_IJNS4_1CILi1EEENSA_ILi2EEESB_EEENS1_35KernelTmaWarpSpecializedCooperativeEEENS5_IJNSA_ILi128EEESG_NSA_ILi32EEEEEENS_6half_tENS5_IJlSB_lEEESJ_SK_NS4_8TiledMMAINS4_8MMA_AtomIJNS4_4SM904GMMA26MMA_64x128x16_F32F16F16_SSILNSO_5MajorE0ELSQ_0ELNSO_7ScaleInE1ELSR_1EEEEEENS4_6LayoutINS5_IJSC_SB_SB_EEENS5_IJSB_NSA_ILi0EEESW_EEEEENS5_IJNS4_10UnderscoreESZ_SZ_EEEEENS4_23SM90_TMA_LOAD_MULTICASTENS4_14ComposedLayoutINS4_7SwizzleILi2ELi4ELi3EEENS4_18smem_ptr_flag_bitsILi16EEENSU_INS5_IJNSA_ILi8EEESH_EEENS5_IJSH_SB_EEEEEEEvNS4_8identityENS4_13SM90_TMA_LOADES1C_vS1D_EENS_8epilogue10collective6detail29Sm90TmaWarpSpecializedAdapterINS1H_15DefaultEpilogueISJ_SK_SK_NS1G_6thread17LinearCombinationISJ_Li1EffLNS1L_9ScaleType4KindE0ELNS_15FloatRoundStyleE2ESJ_EENS1_15EpilogueDefaultEEEEEvvEEEEvNT_6ParamsE,"ax",@progbits
	.align	128
.text._ZN7cutlass13device_kernelINS_4gemm6kernel13GemmUniversalIN4cute5tupleIJiiiiEEENS1_10collective13CollectiveMmaINS1_34MainloopSm90TmaGmmaWarpSpecializedILi14ENS5_IJNS4_1CILi1EEENSA_ILi2EEESB_EEENS1_35KernelTmaWarpSpecializedCooperativeEEENS5_IJNSA_ILi128EEESG_NSA_ILi32EEEEEENS_6half_tENS5_IJlSB_lEEESJ_SK_NS4_8TiledMMAINS4_8MMA_AtomIJNS4_4SM904GMMA26MMA_64x128x16_F32F16F16_SSILNSO_5MajorE0ELSQ_0ELNSO_7ScaleInE1ELSR_1EEEEEENS4_6LayoutINS5_IJSC_SB_SB_EEENS5_IJSB_NSA_ILi0EEESW_EEEEENS5_IJNS4_10UnderscoreESZ_SZ_EEEEENS4_23SM90_TMA_LOAD_MULTICASTENS4_14ComposedLayoutINS4_7SwizzleILi2ELi4ELi3EEENS4_18smem_ptr_flag_bitsILi16EEENSU_INS5_IJNSA_ILi8EEESH_EEENS5_IJSH_SB_EEEEEEEvNS4_8identityENS4_13SM90_TMA_LOADES1C_vS1D_EENS_8epilogue10collective6detail29Sm90TmaWarpSpecializedAdapterINS1H_15DefaultEpilogueISJ_SK_SK_NS1G_6thread17LinearCombinationISJ_Li1EffLNS1L_9ScaleType4KindE0ELNS_15FloatRoundStyleE2ESJ_EENS1_15EpilogueDefaultEEEEEvvEEEEvNT_6ParamsE:
        .type           _ZN7cutlass13device_kernelINS_4gemm6kernel13GemmUniversalIN4cute5tupleIJiiiiEEENS1_10collective13CollectiveMmaINS1_34MainloopSm90TmaGmmaWarpSpecializedILi14ENS5_IJNS4_1CILi1EEENSA_ILi2EEESB_EEENS1_35KernelTmaWarpSpecializedCooperativeEEENS5_IJNSA_ILi128EEESG_NSA_ILi32EEEEEENS_6half_tENS5_IJlSB_lEEESJ_SK_NS4_8TiledMMAINS4_8MMA_AtomIJNS4_4SM904GMMA26MMA_64x128x16_F32F16F16_SSILNSO_5MajorE0ELSQ_0ELNSO_7ScaleInE1ELSR_1EEEEEENS4_6LayoutINS5_IJSC_SB_SB_EEENS5_IJSB_NSA_ILi0EEESW_EEEEENS5_IJNS4_10UnderscoreESZ_SZ_EEEEENS4_23SM90_TMA_LOAD_MULTICASTENS4_14ComposedLayoutINS4_7SwizzleILi2ELi4ELi3EEENS4_18smem_ptr_flag_bitsILi16EEENSU_INS5_IJNSA_ILi8EEESH_EEENS5_IJSH_SB_EEEEEEEvNS4_8identityENS4_13SM90_TMA_LOADES1C_vS1D_EENS_8epilogue10collective6detail29Sm90TmaWarpSpecializedAdapterINS1H_15DefaultEpilogueISJ_SK_SK_NS1G_6thread17LinearCombinationISJ_Li1EffLNS1L_9ScaleType4KindE0ELNS_15FloatRoundStyleE2ESJ_EENS1_15EpilogueDefaultEEEEEvvEEEEvNT_6ParamsE,@function
        .size           _ZN7cutlass13device_kernelINS_4gemm6kernel13GemmUniversalIN4cute5tupleIJiiiiEEENS1_10collective13CollectiveMmaINS1_34MainloopSm90TmaGmmaWarpSpecializedILi14ENS5_IJNS4_1CILi1EEENSA_ILi2EEESB_EEENS1_35KernelTmaWarpSpecializedCooperativeEEENS5_IJNSA_ILi128EEESG_NSA_ILi32EEEEEENS_6half_tENS5_IJlSB_lEEESJ_SK_NS4_8TiledMMAINS4_8MMA_AtomIJNS4_4SM904GMMA26MMA_64x128x16_F32F16F16_SSILNSO_5MajorE0ELSQ_0ELNSO_7ScaleInE1ELSR_1EEEEEENS4_6LayoutINS5_IJSC_SB_SB_EEENS5_IJSB_NSA_ILi0EEESW_EEEEENS5_IJNS4_10UnderscoreESZ_SZ_EEEEENS4_23SM90_TMA_LOAD_MULTICASTENS4_14ComposedLayoutINS4_7SwizzleILi2ELi4ELi3EEENS4_18smem_ptr_flag_bitsILi16EEENSU_INS5_IJNSA_ILi8EEESH_EEENS5_IJSH_SB_EEEEEEEvNS4_8identityENS4_13SM90_TMA_LOADES1C_vS1D_EENS_8epilogue10collective6detail29Sm90TmaWarpSpecializedAdapterINS1H_15DefaultEpilogueISJ_SK_SK_NS1G_6thread17LinearCombinationISJ_Li1EffLNS1L_9ScaleType4KindE0ELNS_15FloatRoundStyleE2ESJ_EENS1_15EpilogueDefaultEEEEEvvEEEEvNT_6ParamsE,(.L_x_220 - _ZN7cutlass13device_kernelINS_4gemm6kernel13GemmUniversalIN4cute5tupleIJiiiiEEENS1_10collective13CollectiveMmaINS1_34MainloopSm90TmaGmmaWarpSpecializedILi14ENS5_IJNS4_1CILi1EEENSA_ILi2EEESB_EEENS1_35KernelTmaWarpSpecializedCooperativeEEENS5_IJNSA_ILi128EEESG_NSA_ILi32EEEEEENS_6half_tENS5_IJlSB_lEEESJ_SK_NS4_8TiledMMAINS4_8MMA_AtomIJNS4_4SM904GMMA26MMA_64x128x16_F32F16F16_SSILNSO_5MajorE0ELSQ_0ELNSO_7ScaleInE1ELSR_1EEEEEENS4_6LayoutINS5_IJSC_SB_SB_EEENS5_IJSB_NSA_ILi0EEESW_EEEEENS5_IJNS4_10UnderscoreESZ_SZ_EEEEENS4_23SM90_TMA_LOAD_MULTICASTENS4_14ComposedLayoutINS4_7SwizzleILi2ELi4ELi3EEENS4_18smem_ptr_flag_bitsILi16EEENSU_INS5_IJNSA_ILi8EEESH_EEENS5_IJSH_SB_EEEEEEEvNS4_8identityENS4_13SM90_TMA_LOADES1C_vS1D_EENS_8epilogue10collective6detail29Sm90TmaWarpSpecializedAdapterINS1H_15DefaultEpilogueISJ_SK_SK_NS1G_6thread17LinearCombinationISJ_Li1EffLNS1L_9ScaleType4KindE0ELNS_15FloatRoundStyleE2ESJ_EENS1_15EpilogueDefaultEEEEEvvEEEEvNT_6ParamsE)
        .other          _ZN7cutlass13device_kernelINS_4gemm6kernel13GemmUniversalIN4cute5tupleIJiiiiEEENS1_10collective13CollectiveMmaINS1_34MainloopSm90TmaGmmaWarpSpecializedILi14ENS5_IJNS4_1CILi1EEENSA_ILi2EEESB_EEENS1_35KernelTmaWarpSpecializedCooperativeEEENS5_IJNSA_ILi128EEESG_NSA_ILi32EEEEEENS_6half_tENS5_IJlSB_lEEESJ_SK_NS4_8TiledMMAINS4_8MMA_AtomIJNS4_4SM904GMMA26MMA_64x128x16_F32F16F16_SSILNSO_5MajorE0ELSQ_0ELNSO_7ScaleInE1ELSR_1EEEEEENS4_6LayoutINS5_IJSC_SB_SB_EEENS5_IJSB_NSA_ILi0EEESW_EEEEENS5_IJNS4_10UnderscoreESZ_SZ_EEEEENS4_23SM90_TMA_LOAD_MULTICASTENS4_14ComposedLayoutINS4_7SwizzleILi2ELi4ELi3EEENS4_18smem_ptr_flag_bitsILi16EEENSU_INS5_IJNSA_ILi8EEESH_EEENS5_IJSH_SB_EEEEEEEvNS4_8identityENS4_13SM90_TMA_LOADES1C_vS1D_EENS_8epilogue10collective6detail29Sm90TmaWarpSpecializedAdapterINS1H_15DefaultEpilogueISJ_SK_SK_NS1G_6thread17LinearCombinationISJ_Li1EffLNS1L_9ScaleType4KindE0ELNS_15FloatRoundStyleE2ESJ_EENS1_15EpilogueDefaultEEEEEvvEEEEvNT_6ParamsE,@"STO_CUDA_ENTRY STV_DEFAULT"
_ZN7cutlass13device_kernelINS_4gemm6kernel13GemmUniversalIN4cute5tupleIJiiiiEEENS1_10collective13CollectiveMmaINS1_34MainloopSm90TmaGmmaWarpSpecializedILi14ENS5_IJNS4_1CILi1EEENSA_ILi2EEESB_EEENS1_35KernelTmaWarpSpecializedCooperativeEEENS5_IJNSA_ILi128EEESG_NSA_ILi32EEEEEENS_6half_tENS5_IJlSB_lEEESJ_SK_NS4_8TiledMMAINS4_8MMA_AtomIJNS4_4SM904GMMA26MMA_64x128x16_F32F16F16_SSILNSO_5MajorE0ELSQ_0ELNSO_7ScaleInE1ELSR_1EEEEEENS4_6LayoutINS5_IJSC_SB_SB_EEENS5_IJSB_NSA_ILi0EEESW_EEEEENS5_IJNS4_10UnderscoreESZ_SZ_EEEEENS4_23SM90_TMA_LOAD_MULTICASTENS4_14ComposedLayoutINS4_7SwizzleILi2ELi4ELi3EEENS4_18smem_ptr_flag_bitsILi16EEENSU_INS5_IJNSA_ILi8EEESH_EEENS5_IJSH_SB_EEEEEEEvNS4_8identityENS4_13SM90_TMA_LOADES1C_vS1D_EENS_8epilogue10collective6detail29Sm90TmaWarpSpecializedAdapterINS1H_15DefaultEpilogueISJ_SK_SK_NS1G_6thread17LinearCombinationISJ_Li1EffLNS1L_9ScaleType4KindE0ELNS_15FloatRoundStyleE2ESJ_EENS1_15EpilogueDefaultEEEEEvvEEEEvNT_6ParamsE:
[----:B------:R-:W0:Y:S01]  /*0000*/  LDC R1, c[0x0][0x28] ;  /* 0x00000a00ff017b82 */ /* 0x000e220000000800 */
[----:B------:R-:W1:Y:S01]  /*0010*/  S2R R18, SR_TID.X ;  /* 0x0000000000127919 */ /* 0x000e620000002100 */
[----:B------:R-:W-:Y:S01]  /*0020*/  ELECT P0, URZ, PT ;  /* 0x00000000003f782f */ /* 0x000fe20003800000 */
[----:B------:R-:W-:Y:S01]  /*0030*/  BSSY B0, `(.L_x_0) ;  /* 0x000000f000007945 */ /* 0x000fe20003800000 */
[--C-:B-1----:R-:W-:Y:S02]  /*0040*/  SHF.R.U32.HI R0, RZ, 0x5, R18.reuse ;  /* 0x00000005ff007819 */ /* 0x102fe40000011612 */
[----:B------:R-:W-:-:S03]  /*0050*/  SHF.R.U32.HI R3, RZ, 0x7, R18 ;  /* 0x00000007ff037819 */ /* 0x000fc60000011612 */
[----:B------:R-:W1:Y:S04]  /*0060*/  SHFL.IDX PT, R2, R0, RZ, 0x1f ;  /* 0x00001fff00027589 */ /* 0x000e6800000e0000 */
[----:B------:R2:W3:Y:S01]  /*0070*/  SHFL.IDX PT, R5, R3, RZ, 0x1f ;  /* 0x00001fff03057589 */ /* 0x0004e200000e0000 */
[----:B-1----:R-:W-:-:S13]  /*0080*/  ISETP.NE.OR P0, PT, R2, RZ, !P0 ;  /* 0x000000ff0200720c */ /* 0x002fda0004705670 */
[----:B0-23--:R-:W-:Y:S05]  /*0090*/  @P0 BRA `(.L_x_1) ;  /* 0x0000000000200947 */ /* 0x00dfea0003800000 */
[----:B------:R-:W-:Y:S02]  /*00a0*/  ULDC.64 UR4, c[0x0][0x198] ;  /* 0x0000660000047ab9 */ /* 0x000fe40000000a00 */
[----:B------:R-:W-:Y:S02]  /*00b0*/  UIADD3 UR6, UP0, UR4, 0xf0, URZ ;  /* 0x000000f004067890 */ /* 0x000fe4000ff1e03f */
[----:B------:R-:W-:Y:S02]  /*00c0*/  UIADD3 UR4, UP1, UR4, 0x1f0, URZ ;  /* 0x000001f004047890 */ /* 0x000fe4000ff3e03f */
[----:B------:R-:W-:Y:S02]  /*00d0*/  UIADD3.X UR7, URZ, UR5, URZ, UP0, !UPT ;  /* 0x000000053f077290 */ /* 0x000fe400087fe43f */
[----:B------:R-:W-:-:S07]  /*00e0*/  UIADD3.X UR5, URZ, UR5, URZ, UP1, !UPT ;  /* 0x000000053f057290 */ /* 0x000fce0008ffe43f */
[----:B------:R0:W-:Y:S02]  /*00f0*/  UTMACCTL.PF [UR6] ;  /* 0x00000000060079b9 */ /* 0x0001e40008040000 */
[----:B------:R0:W-:Y:S02]  /*0100*/  UTMACCTL.PF [UR4] ;  /* 0x00000000040079b9 */ /* 0x0001e40008040000 */
[----:B0-----:R-:W-:Y:S01]  /*0110*/  NOP ;  /* 0x0000000000007918 */ /* 0x001fe20000000000 */
.L_x_1:
[----:B------:R-:W-:Y:S05]  /*0120*/  BSYNC B0 ;  /* 0x0000000000007941 */ /* 0x000fea0003800000 */
.L_x_0:
[----:B------:R-:W0:Y:S02]  /*0130*/  SHFL.IDX PT, R3, R0, RZ, 0x1f ;  /* 0x00001fff00037589 */ /* 0x000e2400000e0000 */
[----:B0-----:R-:W-:-:S13]  /*0140*/  ISETP.NE.AND P0, PT, R3, RZ, PT ;  /* 0x000000ff0300720c */ /* 0x001fda0003f05270 */
[----:B------:R-:W-:Y:S05]  /*0150*/  @P0 BRA `(.L_x_2) ;  /* 0x0000000000b40947 */ /* 0x000fea0003800000 */
[----:B------:R-:W-:Y:S01]  /*0160*/  ELECT P0, URZ, PT ;  /* 0x00000000003f782f */ /* 0x000fe20003800000 */
[----:B------:R-:W-:-:S12]  /*0170*/  BSSY B0, `(.L_x_2) ;  /* 0x000002b000007945 */ /* 0x000fd80003800000 */
[----:B------:R-:W-:Y:S05]  /*0180*/  @!P0 BRA `(.L_x_3) ;  /* 0x0000000000a48947 */ /* 0x000fea0003800000 */
[----:B------:R-:W0:Y:S01]  /*0190*/  S2UR UR8, SR_CgaCtaId ;  /* 0x00000000000879c3 */ /* 0x000e220000008800 */
[----:B------:R-:W-:Y:S01]  /*01a0*/  UMOV UR4, 0x400 ;  /* 0x0000040000047882 */ /* 0x000fe20000000000 */
[----:B------:R-:W-:Y:S01]  /*01b0*/  UMOV UR5, 0x1 ;  /* 0x0000000100057882 */ /* 0x000fe20000000000 */
[----:B------:R-:W-:Y:S02]  /*01c0*/  UMOV UR6, 0x4 ;  /* 0x0000000400067882 */ /* 0x000fe40000000000 */
[----:B------:R-:W-:-:S04]  /*01d0*/  UIADD3 UR6, -UR6, 0x100000, URZ ;  /* 0x0010000006067890 */ /* 0x000fc8000fffe13f */
[----:B------:R-:W-:Y:S02]  /*01e0*/  USHF.L.U32 UR7, UR6, 0xb, URZ ;  /* 0x0000000b06077899 */ /* 0x000fe4000800063f */
[----:B------:R-:W-:Y:S02]  /*01f0*/  USHF.L.U32 UR6, UR6, 0x1, URZ ;  /* 0x0000000106067899 */ /* 0x000fe4000800063f */
[----:B0-----:R-:W-:Y:S02]  /*0200*/  ULEA UR8, UR8, UR4, 0x18 ;  /* 0x0000000408087291 */ /* 0x001fe4000f8ec03f */
[----:B------:R-:W-:-:S04]  /*0210*/  UIADD3 UR4, -UR5, 0x100000, URZ ;  /* 0x0010000005047890 */ /* 0x000fc8000fffe13f */
[----:B------:R-:W-:Y:S02]  /*0220*/  USHF.L.U32 UR5, UR4, 0xb, URZ ;  /* 0x0000000b04057899 */ /* 0x000fe4000800063f */
[----:B------:R-:W-:Y:S01]  /*0230*/  USHF.L.U32 UR4, UR4, 0x1, URZ ;  /* 0x0000000104047899 */ /* 0x000fe2000800063f */
[----:B------:R-:W0:Y:S11]  /*0240*/  FENCE.VIEW.ASYNC.S ;  /* 0x00000000000073c6 */ /* 0x000e360000000000 */
[----:B0-----:R0:W1:Y:S01]  /*0250*/  SYNCS.EXCH.64 URZ, [UR8], UR4 ;  /* 0x00000004083f75b2 */ /* 0x0010620008000100 */
[----:B------:R0:W2:Y:S01]  /*0260*/  SYNCS.EXCH.64 URZ, [UR8+0x70], UR6 ;  /* 0x00007006083f75b2 */ /* 0x0000a20008000100 */
[----:B------:R0:W3:Y:S01]  /*0270*/  SYNCS.EXCH.64 URZ, [UR8+0x8], UR4 ;  /* 0x00000804083f75b2 */ /* 0x0000e20008000100 */
[----:B------:R0:W4:Y:S01]  /*0280*/  SYNCS.EXCH.64 URZ, [UR8+0x78], UR6 ;  /* 0x00007806083f75b2 */ /* 0x0001220008000100 */
[----:B------:R0:W0:Y:S01]  /*0290*/  SYNCS.EXCH.64 URZ, [UR8+0x10], UR4 ;  /* 0x00001004083f75b2 */ /* 0x0000220008000100 */
        /* <DEDUP_REMOVED lines=23> */
[----:B-1234-:R-:W-:Y:S01]  /*0410*/  NOP ;  /* 0x0000000000007918 */ /* 0x01efe20000000000 */
.L_x_3:
[----:B0-----:R-:W-:Y:S05]  /*0420*/  BSYNC B0 ;  /* 0x0000000000007941 */ /* 0x001fea0003800000 */
.L_x_2:
[----:B------:R-:W0:Y:S01]  /*0430*/  SHFL.IDX PT, R0, R0, RZ, 0x1f ;  /* 0x00001fff00007589 */ /* 0x000e2200000e0000 */
[----:B------:R-:W-:Y:S01]  /*0440*/  SHF.R.S32.HI R7, RZ, 0x1f, R18 ;  /* 0x0000001fff077819 */ /* 0x000fe20000011412 */
[----:B------:R-:W1:Y:S01]  /*0450*/  S2UR UR8, SR_CTAID.X ;  /* 0x00000000000879c3 */ /* 0x000e620000002500 */
[----:B------:R-:W-:Y:S01]  /*0460*/  ELECT P0, URZ, PT ;  /* 0x00000000003f782f */ /* 0x000fe20003800000 */
[----:B------:R-:W2:Y:S01]  /*0470*/  S2R R4, SR_CTAID.Y ;  /* 0x0000000000047919 */ /* 0x000ea20000002600 */
[----:B------:R-:W-:Y:S01]  /*0480*/  LEA.HI R7, R7, R18, RZ, 0x7 ;  /* 0x0000001207077211 */ /* 0x000fe200078f38ff */
[----:B------:R-:W-:Y:S01]  /*0490*/  ULDC UR4, c[0x0][0x154] ;  /* 0x0000550000047ab9 */ /* 0x000fe20000000800 */
[----:B------:R-:W-:Y:S01]  /*04a0*/  SHF.R.S32.HI R8, RZ, 0x1f, R3 ;  /* 0x0000001fff087819 */ /* 0x000fe20000011403 */
[----:B------:R-:W-:Y:S01]  /*04b0*/  NOP ;  /* 0x0000000000007918 */ /* 0x000fe20000000000 */
[----:B------:R-:W-:Y:S01]  /*04c0*/  LOP3.LUT R7, R7, 0xffffff80, RZ, 0xc0, !PT ;  /* 0xffffff8007077812 */ /* 0x000fe200078ec0ff */
[----:B------:R-:W3:Y:S01]  /*04d0*/  LDC R12, c[0x0][0x140] ;  /* 0x00005000ff0c7b82 */ /* 0x000ee20000000800 */
[----:B------:R-:W-:Y:S01]  /*04e0*/  LEA.HI R8, R8, R3, RZ, 0x2 ;  /* 0x0000000308087211 */ /* 0x000fe200078f10ff */
[----:B------:R-:W-:-:S02]  /*04f0*/  NOP ;  /* 0x0000000000007918 */ /* 0x000fc40000000000 */
[----:B------:R-:W-:Y:S01]  /*0500*/  IMAD.IADD R6, R18, 0x1, -R7 ;  /* 0x0000000112067824 */ /* 0x000fe200078e0a07 */
[----:B------:R-:W-:-:S03]  /*0510*/  LOP3.LUT R8, R8, 0x3ffffffc, RZ, 0xc0, !PT ;  /* 0x3ffffffc08087812 */ /* 0x000fc600078ec0ff */
[----:B------:R-:W4:Y:S01]  /*0520*/  LDC R10, c[0x0][0x144] ;  /* 0x00005100ff0a7b82 */ /* 0x000f220000000800 */
[----:B------:R-:W-:Y:S02]  /*0530*/  SHF.R.S32.HI R7, RZ, 0x1f, R6 ;  /* 0x0000001fff077819 */ /* 0x000fe40000011406 */
[----:B------:R-:W-:Y:S02]  /*0540*/  LOP3.LUT P2, RZ, R6, 0x7, RZ, 0xc0, !PT ;  /* 0x0000000706ff7812 */ /* 0x000fe4000784c0ff */
[----:B------:R-:W-:Y:S01]  /*0550*/  LEA.HI R7, R7, R6, RZ, 0x3 ;  /* 0x0000000607077211 */ /* 0x000fe200078f18ff */
[----:B------:R-:W-:Y:S01]  /*0560*/  VIADD R6, R5, 0xffffffff ;  /* 0xffffffff05067836 */ /* 0x000fe20000000000 */
[----:B0-----:R-:W-:Y:S02]  /*0570*/  ISETP.NE.OR P0, PT, R0, RZ, !P0 ;  /* 0x000000ff0000720c */ /* 0x001fe40004705670 */
[--C-:B------:R-:W-:Y:S02]  /*0580*/  SHF.R.S32.HI R0, RZ, 0x3, R7.reuse ;  /* 0x00000003ff007819 */ /* 0x100fe40000011407 */
[----:B------:R-:W-:-:S02]  /*0590*/  SHF.R.S32.HI R7, RZ, 0x1f, R7 ;  /* 0x0000001fff077819 */ /* 0x000fc40000011407 */
[----:B------:R-:W-:Y:S02]  /*05a0*/  ISETP.GE.U32.AND P5, PT, R6, 0x2, PT ;  /* 0x000000020600780c */ /* 0x000fe40003fa6070 */
[----:B------:R-:W-:Y:S02]  /*05b0*/  LEA.HI R7, R7, R0, RZ, 0x2 ;  /* 0x0000000007077211 */ /* 0x000fe400078f10ff */
[----:B---3--:R-:W-:Y:S02]  /*05c0*/  ISETP.EQ.U32.AND P3, PT, R12, 0x1, PT ;  /* 0x000000010c00780c */ /* 0x008fe40003f62070 */
[----:B--2---:R-:W-:Y:S01]  /*05d0*/  I2FP.F32.U32 R9, R4 ;  /* 0x0000000400097245 */ /* 0x004fe20000201000 */
[----:B------:R-:W-:Y:S01]  /*05e0*/  VOTEU.ALL UP0, P0 ;  /* 0x00000000003f7886 */ /* 0x000fe20000000000 */
[----:B------:R-:W-:Y:S01]  /*05f0*/  LOP3.LUT R7, R7, 0xfffffffc, RZ, 0xc0, !PT ;  /* 0xfffffffc07077812 */ /* 0x000fe200078ec0ff */
[----:B------:R-:W-:Y:S02]  /*0600*/  VOTEU.ALL UP1, P0 ;  /* 0x00000000003f7886 */ /* 0x000fe40000020000 */
[----:B------:R-:W-:Y:S01]  /*0610*/  FMUL R11, R9, UR4 ;  /* 0x00000004090b7c20 */ /* 0x000fe20008400000 */
[----:B------:R-:W-:Y:S01]  /*0620*/  IMAD.IADD R9, R3, 0x1, -R8 ;  /* 0x0000000103097824 */ /* 0x000fe200078e0a08 */
[----:B-1----:R-:W-:Y:S01]  /*0630*/  I2FP.F32.U32 R8, UR8 ;  /* 0x0000000800087c45 */ /* 0x002fe20008201000 */
[----:B------:R-:W-:Y:S01]  /*0640*/  IMAD.IADD R0, R0, 0x1, -R7 ;  /* 0x0000000100007824 */ /* 0x000fe200078e0a07 */
[----:B------:R-:W0:Y:S01]  /*0650*/  @!UP0 S2UR UR7, SR_CgaCtaId ;  /* 0x00000000000789c3 */ /* 0x000e220000008800 */
[----:B------:R-:W-:Y:S01]  /*0660*/  ULDC UR4, c[0x0][0x150] ;  /* 0x0000540000047ab9 */ /* 0x000fe20000000800 */
[----:B------:R-:W1:Y:S01]  /*0670*/  F2I.U32.TRUNC.NTZ R11, R11 ;  /* 0x0000000b000b7305 */ /* 0x000e62000020f000 */
[----:B------:R-:W-:Y:S01]  /*0680*/  FMUL R8, R8, UR4 ;  /* 0x0000000408087c20 */ /* 0x000fe20008400000 */
[----:B------:R-:W-:Y:S01]  /*0690*/  SHF.R.S32.HI R3, RZ, 0x1f, R2 ;  /* 0x0000001fff037819 */ /* 0x000fe20000011402 */
[----:B------:R-:W-:Y:S01]  /*06a0*/  IMAD R9, R9, 0x4, R0 ;  /* 0x0000000409097824 */ /* 0x000fe200078e0200 */
[----:B------:R-:W-:Y:S01]  /*06b0*/  UMOV UR4, 0x20 ;  /* 0x0000002000047882 */ /* 0x000fe20000000000 */
[----:B------:R-:W-:Y:S01]  /*06c0*/  @!UP0 UMOV UR6, 0x400 ;  /* 0x0000040000068882 */ /* 0x000fe20000000000 */
[----:B------:R-:W2:Y:S01]  /*06d0*/  LDC R7, c[0x0][0x148] ;  /* 0x00005200ff077b82 */ /* 0x000ea20000000800 */
[----:B------:R-:W-:Y:S01]  /*06e0*/  LEA.HI R3, R3, R2, RZ, 0x2 ;  /* 0x0000000203037211 */ /* 0x000fe200078f10ff */
[----:B------:R-:W3:Y:S01]  /*06f0*/  F2I.U32.TRUNC.NTZ R8, R8 ;  /* 0x0000000800087305 */ /* 0x000ee2000020f000 */
[----:B------:R-:W-:Y:S01]  /*0700*/  IMAD.SHL.U32 R22, R9, 0x4, RZ ;  /* 0x0000000409167824 */ /* 0x000fe200078e00ff */
[----:B------:R-:W-:-:S04]  /*0710*/  @!UP0 UIADD3 UR4, -UR4, 0x100000, URZ ;  /* 0x0010000004048890 */ /* 0x000fc8000fffe13f */
[----:B------:R-:W-:Y:S02]  /*0720*/  @!UP0 USHF.L.U32 UR5, UR4, 0xb, URZ ;  /* 0x0000000b04058899 */ /* 0x000fe4000800063f */
[----:B------:R-:W-:Y:S01]  /*0730*/  @!UP0 USHF.L.U32 UR4, UR4, 0x1, URZ ;  /* 0x0000000104048899 */ /* 0x000fe2000800063f */
[----:B------:R-:W-:Y:S02]  /*0740*/  LOP3.LUT R3, R3, 0xfffffffc, RZ, 0xc0, !PT ;  /* 0xfffffffc03037812 */ /* 0x000fe400078ec0ff */
[----:B------:R-:W-:Y:S01]  /*0750*/  LOP3.LUT R22, R9, 0xc, R22, 0x78, !PT ;  /* 0x0000000c09167812 */ /* 0x000fe200078e7816 */
[----:B-1----:R-:W-:Y:S02]  /*0760*/  IMAD.MOV R21, RZ, RZ, -R11 ;  /* 0x000000ffff157224 */ /* 0x002fe400078e0a0b */
[----:B------:R-:W-:Y:S01]  /*0770*/  IMAD.IADD R0, R2, 0x1, -R3 ;  /* 0x0000000102007824 */ /* 0x000fe200078e0a03 */
[----:B0-----:R-:W-:Y:S01]  /*0780*/  @!UP0 ULEA UR6, UR7, UR6, 0x18 ;  /* 0x0000000607068291 */ /* 0x001fe2000f8ec03f */
[----:B---3--:R-:W-:-:S03]  /*0790*/  IMAD.MOV R3, RZ, RZ, -R8 ;  /* 0x000000ffff037224 */ /* 0x008fc600078e0a08 */
[----:B------:R-:W-:Y:S01]  /*07a0*/  ISETP.NE.AND P1, PT, R0, 0x3, PT ;  /* 0x000000030000780c */ /* 0x000fe20003f25270 */
[----:B------:R-:W-:Y:S01]  /*07b0*/  VOTEU.ALL UP0, P0 ;  /* 0x00000000003f7886 */ /* 0x000fe20000000000 */
[----:B------:R-:W-:Y:S01]  /*07c0*/  ISETP.LT.U32.AND P0, PT, R22, 0x2, !P2 ;  /* 0x000000021600780c */ /* 0x000fe20005701070 */
[----:B----4-:R-:W-:Y:S01]  /*07d0*/  IMAD R3, R10, R3, UR8 ;  /* 0x000000080a037e24 */ /* 0x010fe2000f8e0203 */
[----:B------:R-:W-:Y:S01]  /*07e0*/  ISETP.EQ.OR P1, PT, R0, RZ, !P1 ;  /* 0x000000ff0000720c */ /* 0x000fe20004f22670 */
[----:B--2---:R-:W-:Y:S01]  /*07f0*/  IMAD R9, R7, R21, R4 ;  /* 0x0000001507097224 */ /* 0x004fe200078e0204 */
[C---:B------:R-:W-:Y:S02]  /*0800*/  ISETP.NE.AND P2, PT, R5.reuse, RZ, PT ;  /* 0x000000ff0500720c */ /* 0x040fe40003f45270 */
[----:B------:R-:W-:Y:S01]  /*0810*/  ISETP.EQ.AND P1, PT, R5, RZ, P1 ;  /* 0x000000ff0500720c */ /* 0x000fe20000f22270 */
[----:B------:R-:W0:Y:S02]  /*0820*/  FENCE.VIEW.ASYNC.S ;  /* 0x00000000000073c6 */ /* 0x000e240000000000 */
[----:B0-----:R0:W1:Y:S01]  /*0830*/  @!UP0 SYNCS.EXCH.64 URZ, [UR6+0xf0], UR4 ;  /* 0x0000f004063f85b2 */ /* 0x0010620008000100 */
[----:B------:R-:W-:-:S02]  /*0840*/  ISETP.NE.AND P4, PT, R9, R22, PT ;  /* 0x000000160900720c */ /* 0x000fc40003f85270 */
[----:B------:R-:W-:Y:S02]  /*0850*/  SEL R19, RZ, 0x1, !P1 ;  /* 0x00000001ff137807 */ /* 0x000fe40004800000 */
[----:B------:R-:W-:Y:S02]  /*0860*/  ISETP.EQ.OR P4, PT, R3, RZ, !P4 ;  /* 0x000000ff0300720c */ /* 0x000fe40006782670 */
[----:B------:R-:W-:Y:S02]  /*0870*/  SEL R19, R19, 0x2, P5 ;  /* 0x0000000213137807 */ /* 0x000fe40002800000 */
[----:B------:R-:W-:-:S04]  /*0880*/  PLOP3.LUT P0, PT, P0, P4, PT, 0x80, 0x0 ;  /* 0x000000000000781c */ /* 0x000fc80000709070 */
[----:B------:R-:W-:Y:S01]  /*0890*/  P2R R90, PR, RZ, 0x1 ;  /* 0x00000001ff5a7803 */ /* 0x000fe20000000000 */
[----:B------:R0:W2:Y:S01]  /*08a0*/  @!UP1 SYNCS.EXCH.64 URZ, [UR6+0xf8], UR4 ;  /* 0x0000f804063f95b2 */ /* 0x0000a20008000100 */
[----:B------:R-:W-:Y:S01]  /*08b0*/  NOP ;  /* 0x0000000000007918 */ /* 0x000fe20000000000 */
[----:B------:R-:W-:Y:S06]  /*08c0*/  @!P3 BRA `(.L_x_4) ;  /* 0x000000000008b947 */ /* 0x000fec0003800000 */
[----:B-12---:R-:W-:Y:S01]  /*08d0*/  UCGABAR_ARV ;  /* 0x00000000000079c7 */ /* 0x006fe20008000000 */
[----:B------:R-:W-:Y:S05]  /*08e0*/  BRA `(.L_x_5) ;  /* 0x0000000000047947 */ /* 0x000fea0003800000 */
.L_x_4:
[----:B-12---:R-:W-:Y:S01]  /*08f0*/  NOP ;  /* 0x0000000000007918 */ /* 0x006fe20000000000 */
.L_x_5:
[----:B------:R-:W1:Y:S01]  /*0900*/  LDC R2, c[0x0][0x65c] ;  /* 0x00019700ff027b82 */ /* 0x000e620000000800 */
[----:B------:R-:W-:Y:S02]  /*0910*/  IMAD.U32 R8, RZ, RZ, UR8 ;  /* 0x00000008ff087e24 */ /* 0x000fe4000f8e00ff */
[----:B------:R-:W-:Y:S01]  /*0920*/  IMAD.MOV.U32 R9, RZ, RZ, RZ ;  /* 0x000000ffff097224 */ /* 0x000fe200078e00ff */
[----:B-1----:R-:W-:-:S04]  /*0930*/  ISETP.NE.AND P1, PT, R2, 0x1, PT ;  /* 0x000000010200780c */ /* 0x002fc80003f25270 */
[----:B------:R-:W-:-:S09]  /*0940*/  P2R R5, PR, RZ, 0x2 ;  /* 0x00000002ff057803 */ /* 0x000fd20000000000 */
[----:B------:R-:W1:Y:S01]  /*0950*/  @P1 LDC R17, c[0x0][0x10] ;  /* 0x00000400ff111b82 */ /* 0x000e620000000800 */
[----:B------:R-:W-:Y:S02]  /*0960*/  @P1 IMAD.MOV.U32 R5, RZ, RZ, RZ ;  /* 0x000000ffff051224 */ /* 0x000fe400078e00ff */
[----:B------:R-:W-:-:S05]  /*0970*/  @P1 IMAD.MOV.U32 R13, RZ, RZ, RZ ;  /* 0x000000ffff0d1224 */ /* 0x000fca00078e00ff */
[----:B------:R-:W2:Y:S01]  /*0980*/  @!P1 LDC R11, c[0x0][0xc] ;  /* 0x00000300ff0b9b82 */ /* 0x000ea20000000800 */
[----:B-1----:R-:W-:-:S04]  /*0990*/  @P1 IMAD.WIDE.U32 R16, R17, UR8, R4 ;  /* 0x0000000811101c25 */ /* 0x002fc8000f8e0004 */
[----:B------:R-:W-:Y:S02]  /*09a0*/  @P1 IMAD.IADD R17, R17, 0x1, R13 ;  /* 0x0000000111111824 */ /* 0x000fe400078e020d */
[----:B--2---:R-:W-:-:S04]  /*09b0*/  @!P1 IMAD.WIDE.U32 R8, R4, R11, R8 ;  /* 0x0000000b04089225 */ /* 0x004fc800078e0008 */
[----:B------:R-:W-:Y:S02]  /*09c0*/  @!P1 IMAD.MOV.U32 R16, RZ, RZ, R8 ;  /* 0x000000ffff109224 */ /* 0x000fe400078e0008 */
[----:B------:R-:W-:Y:S01]  /*09d0*/  @!P1 IMAD.MOV.U32 R17, RZ, RZ, R9 ;  /* 0x000000ffff119224 */ /* 0x000fe200078e0009 */
[----:B------:R-:W-:Y:S06]  /*09e0*/  @!P3 BRA `(.L_x_6) ;  /* 0x00000000000cb947 */ /* 0x000fec0003800000 */
[----:B------:R-:W-:Y:S01]  /*09f0*/  UCGABAR_WAIT ;  /* 0x0000000000007dc7 */ /* 0x000fe20008000000 */
[----:B------:R-:W-:Y:S01]  /*0a00*/  CCTL.IVALL ;  /* 0x00000000ff00798f */ /* 0x000fe20002000000 */
[----:B------:R-:W-:Y:S05]  /*0a10*/  BRA `(.L_x_7) ;  /* 0x0000000000047947 */ /* 0x000fea0003800000 */
.L_x_6:
[----:B------:R-:W-:Y:S06]  /*0a20*/  BAR.SYNC.DEFER_BLOCKING 0x0 ;  /* 0x0000000000007b1d */ /* 0x000fec0000010000 */
.L_x_7:
[----:B------:R-:W-:Y:S05]  /*0a30*/  @!P2 BRA `(.L_x_8) ;  /* 0x0000005c000ca947 */ /* 0x000fea0003800000 */
[----:B------:R-:W-:-:S13]  /*0a40*/  ISETP.GT.U32.AND P0, PT, R6, 0x1, PT ;  /* 0x000000010600780c */ /* 0x000fda0003f04070 */
[----:B0-----:R-:W-:Y:S05]  /*0a50*/  @P0 EXIT ;  /* 0x000000000000094d */ /* 0x001fea0003800000 */
[----:B------:R-:W-:Y:S01]  /*0a60*/  ULDC.64 UR4, c[0x0][0x650] ;  /* 0x0001940000047ab9 */ /* 0x000fe20000000a00 */
[----:B------:R-:W-:Y:S01]  /*0a70*/  PRMT R0, RZ, 0x7610, R0 ;  /* 0x00007610ff007816 */ /* 0x000fe20000000000 */
[----:B------:R-:W-:Y:S01]  /*0a80*/  IMAD.MOV.U32 R92, RZ, RZ, -0x1 ;  /* 0xffffffffff5c7424 */ /* 0x000fe200078e00ff */
[----:B------:R-:W-:Y:S01]  /*0a90*/  ISETP.GE.U32.AND P0, PT, R16, UR4, PT ;  /* 0x0000000410007c0c */ /* 0x000fe2000bf06070 */
[----:B------:R-:W-:Y:S02]  /*0aa0*/  IMAD.MOV.U32 R93, RZ, RZ, -0x1 ;  /* 0xffffffffff5d7424 */ /* 0x000fe400078e00ff */
[----:B------:R-:W-:Y:S01]  /*0ab0*/  IMAD.MOV.U32 R89, RZ, RZ, -0x1 ;  /* 0xffffffffff597424 */ /* 0x000fe200078e00ff */
[----:B------:R-:W-:-:S13]  /*0ac0*/  ISETP.GE.U32.AND.EX P0, PT, R17, UR5, PT, P0 ;  /* 0x0000000511007c0c */ /* 0x000fda000bf06100 */
[----:B------:R-:W-:Y:S05]  /*0ad0*/  @P0 BRA `(.L_x_9) ;  /* 0x0000000400280947 */ /* 0x000fea0003800000 */
[----:B------:R-:W0:Y:S01]  /*0ae0*/  LDC.64 R24, c[0x0][0x628] ;  /* 0x00018a00ff187b82 */ /* 0x000e220000000a00 */
[----:B------:R-:W-:Y:S02]  /*0af0*/  IMAD.MOV.U32 R8, RZ, RZ, R16 ;  /* 0x000000ffff087224 */ /* 0x000fe400078e0010 */
[----:B------:R-:W-:-:S05]  /*0b00*/  IMAD.MOV.U32 R9, RZ, RZ, R17 ;  /* 0x000000ffff097224 */ /* 0x000fca00078e0011 */
[----:B------:R-:W1:Y:S08]  /*0b10*/  LDC R0, c[0x0][0x630] ;  /* 0x00018c00ff007b82 */ /* 0x000e700000000800 */
[----:B------:R-:W2:Y:S01]  /*0b20*/  LDC.64 R26, c[0x0][0x620] ;  /* 0x00018800ff1a7b82 */ /* 0x000ea20000000a00 */
[----:B0-----:R-:W-:-:S04]  /*0b30*/  ISETP.NE.U32.AND P0, PT, R24, RZ, PT ;  /* 0x000000ff1800720c */ /* 0x001fc80003f05070 */
[----:B------:R-:W-:-:S13]  /*0b40*/  ISETP.NE.AND.EX P0, PT, R25, RZ, PT, P0 ;  /* 0x000000ff1900720c */ /* 0x000fda0003f05300 */
[----:B-12---:R-:W-:Y:S05]  /*0b50*/  @!P0 BRA `(.L_x_10) ;  /* 0x0000000000288947 */ /* 0x006fea0003800000 */
[----:B------:R-:W0:Y:S02]  /*0b60*/  LDC R13, c[0x0][0x634] ;  /* 0x00018d00ff0d7b82 */ /* 0x000e240000000800 */
[----:B0-----:R-:W-:-:S05]  /*0b70*/  IADD3 R13, P0, R16, R13, RZ ;  /* 0x0000000d100d7210 */ /* 0x001fca0007f1e0ff */
[----:B------:R-:W-:-:S04]  /*0b80*/  IMAD.X R15, RZ, RZ, R17, P0 ;  /* 0x000000ffff0f7224 */ /* 0x000fc800000e0611 */
[----:B------:R-:W-:-:S04]  /*0b90*/  IMAD.WIDE.U32 R8, R15, R24, RZ ;  /* 0x000000180f087225 */ /* 0x000fc800078e00ff */
[----:B------:R-:W-:-:S04]  /*0ba0*/  IMAD.WIDE.U32 R10, P0, R13, R25, R8 ;  /* 0x000000190d0a7225 */ /* 0x000fc80007800008 */
[----:B------:R-:W-:-:S04]  /*0bb0*/  IMAD.WIDE.U32 R8, R13, R24, RZ ;  /* 0x000000180d087225 */ /* 0x000fc800078e00ff */
[----:B------:R-:W-:Y:S01]  /*0bc0*/  IMAD.X R13, RZ, RZ, RZ, P0 ;  /* 0x000000ffff0d7224 */ /* 0x000fe200000e06ff */
[----:B------:R-:W-:Y:S01]  /*0bd0*/  IADD3 RZ, P0, R9, R10, RZ ;  /* 0x0000000a09ff7210 */ /* 0x000fe20007f1e0ff */
[----:B------:R-:W-:-:S04]  /*0be0*/  IMAD.MOV.U32 R12, RZ, RZ, R11 ;  /* 0x000000ffff0c7224 */ /* 0x000fc800078e000b */
[----:B------:R-:W-:-:S08]  /*0bf0*/  IMAD.WIDE.U32.X R8, R15, R25, R12, P0 ;  /* 0x000000190f087225 */ /* 0x000fd000000e040c */
.L_x_10:
[----:B------:R-:W0:Y:S01]  /*0c00*/  LDC.64 R24, c[0x0][0x640] ;  /* 0x00019000ff187b82 */ /* 0x000e220000000a00 */
[-CC-:B------:R-:W-:Y:S01]  /*0c10*/  SHF.R.U64 R89, R8, R0.reuse, R9.reuse ;  /* 0x0000000008597219 */ /* 0x180fe20000001209 */
[----:B------:R-:W-:Y:S01]  /*0c20*/  IMAD R28, R7, R21, R4 ;  /* 0x00000015071c7224 */ /* 0x000fe200078e0204 */
[----:B------:R-:W-:Y:S01]  /*0c30*/  SHF.R.U32.HI R0, RZ, R0, R9 ;  /* 0x00000000ff007219 */ /* 0x000fe20000011609 */
[----:B------:R-:W-:Y:S01]  /*0c40*/  IMAD.MOV.U32 R21, RZ, RZ, 0x1 ;  /* 0x00000001ff157424 */ /* 0x000fe200078e00ff */
[----:B------:R-:W-:-:S03]  /*0c50*/  IADD3 R5, P0, RZ, -R89, RZ ;  /* 0x80000059ff057210 */ /* 0x000fc60007f1e0ff */
[----:B------:R-:W1:Y:S02]  /*0c60*/  LDC R6, c[0x0][0x618] ;  /* 0x00018600ff067b82 */ /* 0x000e640000000800 */
[----:B------:R-:W-:-:S04]  /*0c70*/  IMAD.X R9, RZ, RZ, ~R0, P0 ;  /* 0x000000ffff097224 */ /* 0x000fc800000e0e00 */
[-C--:B------:R-:W-:Y:S02]  /*0c80*/  IMAD R0, R9, R26.reuse, RZ ;  /* 0x0000001a09007224 */ /* 0x080fe400078e02ff */
[----:B------:R-:W2:Y:S01]  /*0c90*/  LDC R11, c[0x0][0x608] ;  /* 0x00018200ff0b7b82 */ /* 0x000ea20000000800 */
[----:B------:R-:W-:-:S04]  /*0ca0*/  IMAD.WIDE.U32 R8, R5, R26, R16 ;  /* 0x0000001a05087225 */ /* 0x000fc800078e0010 */
[----:B------:R-:W-:-:S03]  /*0cb0*/  IMAD R5, R5, R27, R0 ;  /* 0x0000001b05057224 */ /* 0x000fc600078e0200 */
[----:B------:R-:W3:Y:S01]  /*0cc0*/  LDC R12, c[0x0][0x658] ;  /* 0x00019600ff0c7b82 */ /* 0x000ee20000000800 */
[----:B0-----:R-:W-:Y:S01]  /*0cd0*/  ISETP.NE.U32.AND P0, PT, R24, RZ, PT ;  /* 0x000000ff1800720c */ /* 0x001fe20003f05070 */
[----:B------:R-:W-:Y:S02]  /*0ce0*/  IMAD.IADD R5, R9, 0x1, R5 ;  /* 0x0000000109057824 */ /* 0x000fe400078e0205 */
[----:B------:R-:W-:Y:S01]  /*0cf0*/  IMAD.MOV.U32 R9, RZ, RZ, -0x1 ;  /* 0xffffffffff097424 */ /* 0x000fe200078e00ff */
[----:B------:R-:W-:-:S03]  /*0d00*/  ISETP.NE.AND.EX P0, PT, R25, RZ, PT, P0 ;  /* 0x000000ff1900720c */ /* 0x000fc60003f05300 */
[----:B------:R-:W0:Y:S01]  /*0d10*/  LDC R15, c[0x0][0x600] ;  /* 0x00018000ff0f7b82 */ /* 0x000e220000000800 */
[-CC-:B-1----:R-:W-:Y:S02]  /*0d20*/  SHF.R.U64 R13, R8, R6.reuse, R5.reuse ;  /* 0x00000006080d7219 */ /* 0x182fe40000001205 */
[----:B------:R-:W-:-:S05]  /*0d30*/  SHF.R.U32.HI R0, RZ, R6, R5 ;  /* 0x00000006ff007219 */ /* 0x000fca0000011605 */
[----:B------:R-:W1:Y:S01]  /*0d40*/  LDC R14, c[0x0][0x648] ;  /* 0x00019200ff0e7b82 */ /* 0x000e620000000800 */
[-CC-:B--2---:R-:W-:Y:S02]  /*0d50*/  SHF.R.U64 R27, R13, R11.reuse, R0.reuse ;  /* 0x0000000b0d1b7219 */ /* 0x184fe40000001200 */
[----:B------:R-:W-:-:S05]  /*0d60*/  SHF.R.U32.HI R5, RZ, R11, R0 ;  /* 0x0000000bff057219 */ /* 0x000fca0000011600 */
[----:B------:R-:W2:Y:S01]  /*0d70*/  LDC R20, c[0x0][0x638] ;  /* 0x00018e00ff147b82 */ /* 0x000ea20000000800 */
[-CC-:B---3--:R-:W-:Y:S02]  /*0d80*/  SHF.R.U64 R26, R27, R12.reuse, R5.reuse ;  /* 0x0000000c1b1a7219 */ /* 0x188fe40000001205 */
[-C--:B------:R-:W-:Y:S02]  /*0d90*/  SHF.L.U32 R0, R9, R12.reuse, RZ ;  /* 0x0000000c09007219 */ /* 0x080fe400000006ff */
[----:B------:R-:W-:Y:S01]  /*0da0*/  SHF.R.U32.HI R5, RZ, R12, R5 ;  /* 0x0000000cff057219 */ /* 0x000fe20000011605 */
[----:B------:R-:W-:Y:S01]  /*0db0*/  IMAD.MOV.U32 R4, RZ, RZ, R26 ;  /* 0x000000ffff047224 */ /* 0x000fe200078e001a */
[----:B------:R-:W-:Y:S01]  /*0dc0*/  LOP3.LUT R10, RZ, R0, RZ, 0x33, !PT ;  /* 0x00000000ff0a7212 */ /* 0x000fe200078e33ff */
[----:B------:R-:W3:Y:S01]  /*0dd0*/  LDC R23, c[0x0][0x610] ;  /* 0x00018400ff177b82 */ /* 0x000ee20000000800 */
[----:B------:R-:W-:Y:S05]  /*0de0*/  @!P0 BRA `(.L_x_11) ;  /* 0x0000000000288947 */ /* 0x000fea0003800000 */
[----:B------:R-:W4:Y:S02]  /*0df0*/  LDC R9, c[0x0][0x64c] ;  /* 0x00019300ff097b82 */ /* 0x000f240000000800 */
[----:B----4-:R-:W-:-:S05]  /*0e00*/  IADD3 R9, P0, R26, R9, RZ ;  /* 0x000000091a097210 */ /* 0x010fca0007f1e0ff */
        /* <DEDUP_REMOVED lines=8> */
.L_x_11:
[----:B-1----:R-:W-:Y:S01]  /*0e90*/  SHF.R.U64 R4, R4, R14, R5 ;  /* 0x0000000e04047219 */ /* 0x002fe20000001205 */
[----:B0-----:R-:W-:Y:S01]  /*0ea0*/  VIADD R6, R15, 0xffffffff ;  /* 0xffffffff0f067836 */ /* 0x001fe20000000000 */
[----:B------:R-:W-:Y:S02]  /*0eb0*/  SHF.L.U32 R0, R21, R12, RZ ;  /* 0x0000000c15007219 */ /* 0x000fe400000006ff */
[----:B------:R-:W-:Y:S01]  /*0ec0*/  LOP3.LUT R5, R27, R10, RZ, 0xc0, !PT ;  /* 0x0000000a1b057212 */ /* 0x000fe200078ec0ff */
[----:B------:R-:W-:Y:S01]  /*0ed0*/  IMAD.MOV R7, RZ, RZ, -R4 ;  /* 0x000000ffff077224 */ /* 0x000fe200078e0a04 */
[----:B------:R-:W-:Y:S02]  /*0ee0*/  SEL R3, R3, R28, !P1 ;  /* 0x0000001c03037207 */ /* 0x000fe40004800000 */
[----:B------:R-:W-:Y:S01]  /*0ef0*/  LOP3.LUT R6, R13, R6, RZ, 0xc0, !PT ;  /* 0x000000060d067212 */ /* 0x000fe200078ec0ff */
[----:B------:R-:W-:Y:S02]  /*0f00*/  IMAD R4, R0, R4, R5 ;  /* 0x0000000400047224 */ /* 0x000fe400078e0205 */
[----:B--2---:R-:W-:-:S02]  /*0f10*/  IMAD R0, R7, R20, R26 ;  /* 0x0000001407007224 */ /* 0x004fc400078e021a */
[----:B---3--:R-:W-:Y:S02]  /*0f20*/  IMAD R3, R4, R23, R3 ;  /* 0x0000001704037224 */ /* 0x008fe400078e0203 */
[----:B------:R-:W-:Y:S02]  /*0f30*/  IMAD R92, R0, R15, R6 ;  /* 0x0000000f005c7224 */ /* 0x000fe400078e0206 */
[----:B------:R-:W-:-:S03]  /*0f40*/  IMAD.MOV.U32 R4, RZ, RZ, 0x1 ;  /* 0x00000001ff047424 */ /* 0x000fc600078e00ff */
[----:B------:R-:W-:Y:S02]  /*0f50*/  SEL R93, R92, R3, !P1 ;  /* 0x000000035c5d7207 */ /* 0x000fe40004800000 */
[----:B------:R-:W-:Y:S02]  /*0f60*/  PRMT R0, R4, 0x7610, R0 ;  /* 0x0000761004007816 */ /* 0x000fe40000000000 */
[----:B------:R-:W-:-:S07]  /*0f70*/  SEL R92, R3, R92, !P1 ;  /* 0x0000005c035c7207 */ /* 0x000fce0004800000 */
.L_x_9:
[----:B------:R-:W-:-:S08]  /*0f80*/  NOP ;  /* 0x0000000000007918 */ /* 0x000fd00000000000 */
[----:B------:R-:W0:Y:S02]  /*0f90*/  USETMAXREG.TRY_ALLOC.CTAPOOL UP0, 0xe8 ;  /* 0x000000e8000079c8 */ /* 0x000e240008000600 */
[----:B0-----:R-:W-:-:S13]  /*0fa0*/  PLOP3.LUT P0, PT, PT, PT, UP0, 0x80, 0x0 ;  /* 0x000000000000781c */ /* 0x001fda0003f0f008 */
[----:B------:R-:W-:Y:S05]  /*0fb0*/  @!P0 BRA `(.L_x_9) ;  /* 0xfffffffc00f08947 */ /* 0x000fea000383ffff */
[----:B------:R-:W-:Y:S01]  /*0fc0*/  ULDC.64 UR4, c[0x0][0x598] ;  /* 0x0001660000047ab9 */ /* 0x000fe20000000a00 */
[----:B------:R-:W-:Y:S01]  /*0fd0*/  ULDC.64 UR36, c[0x0][0x208] ;  /* 0x0000820000247ab9 */ /* 0x000fe20000000a00 */
[----:B------:R-:W-:-:S04]  /*0fe0*/  ISETP.NE.U32.AND P0, PT, RZ, UR4, PT ;  /* 0x00000004ff007c0c */ /* 0x000fc8000bf05070 */
[----:B------:R-:W-:-:S13]  /*0ff0*/  ISETP.NE.AND.EX P0, PT, RZ, UR5, PT, P0 ;  /* 0x00000005ff007c0c */ /* 0x000fda000bf05300 */
[----:B------:R-:W-:Y:S05]  /*1000*/  @!P0 BRA `(.L_x_12) ;  /* 0x00000000001c8947 */ /* 0x000fea0003800000 */
[----:B------:R-:W0:Y:S02]  /*1010*/  LDC.64 R4, c[0x0][0x598] ;  /* 0x00016600ff047b82 */ /* 0x000e240000000a00 */
[----:B0-----:R-:W2:Y:S02]  /*1020*/  LDG.E.64 R4, desc[UR36][R4.64] ;  /* 0x0000002404047981 */ /* 0x001ea4000c1e1b00 */
[----:B--2---:R-:W-:-:S04]  /*1030*/  ISETP.NE.U32.AND P0, PT, R4, RZ, PT ;  /* 0x000000ff0400720c */ /* 0x004fc80003f05070 */
[----:B------:R-:W-:-:S13]  /*1040*/  ISETP.NE.AND.EX P0, PT, R5, RZ, PT, P0 ;  /* 0x000000ff0500720c */ /* 0x000fda0003f05300 */
[----:B------:R-:W-:Y:S05]  /*1050*/  @!P0 BRA `(.L_x_12) ;  /* 0x0000000000088947 */ /* 0x000fea0003800000 */
[----:B------:R0:W5:Y:S01]  /*1060*/  LD.E R23, desc[UR36][R4.64] ;  /* 0x0000002404177980 */ /* 0x000162000c101900 */
[----:B------:R-:W-:Y:S05]  /*1070*/  BRA `(.L_x_13) ;  /* 0x0000000000247947 */ /* 0x000fea0003800000 */
.L_x_12:
[----:B------:R-:W-:Y:S02]  /*1080*/  ULDC.64 UR4, c[0x0][0x588] ;  /* 0x0001620000047ab9 */ /* 0x000fe40000000a00 */
[----:B------:R-:W-:-:S04]  /*1090*/  ISETP.NE.U32.AND P0, PT, RZ, UR4, PT ;  /* 0x00000004ff007c0c */ /* 0x000fc8000bf05070 */
[----:B------:R-:W-:-:S13]  /*10a0*/  ISETP.NE.AND.EX P0, PT, RZ, UR5, PT, P0 ;  /* 0x00000005ff007c0c */ /* 0x000fda000bf05300 */
[----:B------:R-:W-:Y:S05]  /*10b0*/  @!P0 BRA `(.L_x_14) ;  /* 0x00000000000c8947 */ /* 0x000fea0003800000 */
[----:B------:R-:W0:Y:S02]  /*10c0*/  LDC.64 R4, c[0x0][0x588] ;  /* 0x00016200ff047b82 */ /* 0x000e240000000a00 */
[----:B0-----:R1:W5:Y:S01]  /*10d0*/  LDG.E R23, desc[UR36][R4.64] ;  /* 0x0000002404177981 */ /* 0x001362000c1e1900 */
[----:B------:R-:W-:Y:S05]  /*10e0*/  BRA `(.L_x_13) ;  /* 0x0000000000087947 */ /* 0x000fea0003800000 */
.L_x_14:
[----:B------:R-:W-:Y:S02]  /*10f0*/  ULDC UR4, c[0x0][0x580] ;  /* 0x0001600000047ab9 */ /* 0x000fe40000000800 */
[----:B------:R-:W-:-:S07]  /*1100*/  IMAD.U32 R23, RZ, RZ, UR4 ;  /* 0x00000004ff177e24 */ /* 0x000fce000f8e00ff */
.L_x_13:
[----:B------:R-:W-:Y:S02]  /*1110*/  ULDC.64 UR4, c[0x0][0x5a0] ;  /* 0x0001680000047ab9 */ /* 0x000fe40000000a00 */
[----:B------:R-:W-:-:S04]  /*1120*/  ISETP.NE.U32.AND P0, PT, RZ, UR4, PT ;  /* 0x00000004ff007c0c */ /* 0x000fc8000bf05070 */
[----:B------:R-:W-:-:S13]  /*1130*/  ISETP.NE.AND.EX P0, PT, RZ, UR5, PT, P0 ;  /* 0x00000005ff007c0c */ /* 0x000fda000bf05300 */
[----:B------:R-:W-:Y:S05]  /*1140*/  @!P0 BRA `(.L_x_15) ;  /* 0x00000000001c8947 */ /* 0x000fea0003800000 */
[----:B01----:R-:W0:Y:S02]  /*1150*/  LDC.64 R4, c[0x0][0x5a0] ;  /* 0x00016800ff047b82 */ /* 0x003e240000000a00 */
[----:B0-----:R-:W2:Y:S02]  /*1160*/  LDG.E.64 R4, desc[UR36][R4.64] ;  /* 0x0000002404047981 */ /* 0x001ea4000c1e1b00 */
[----:B--2---:R-:W-:-:S04]  /*1170*/  ISETP.NE.U32.AND P0, PT, R4, RZ, PT ;  /* 0x000000ff0400720c */ /* 0x004fc80003f05070 */
[----:B------:R-:W-:-:S13]  /*1180*/  ISETP.NE.AND.EX P0, PT, R5, RZ, PT, P0 ;  /* 0x000000ff0500720c */ /* 0x000fda0003f05300 */
[----:B------:R-:W-:Y:S05]  /*1190*/  @!P0 BRA `(.L_x_15) ;  /* 0x0000000000088947 */ /* 0x000fea0003800000 */
[----:B------:R0:W5:Y:S01]  /*11a0*/  LD.E R88, desc[UR36][R4.64] ;  /* 0x0000002404587980 */ /* 0x000162000c101900 */
[----:B------:R-:W-:Y:S05]  /*11b0*/  BRA `(.L_x_16) ;  /* 0x0000000000247947 */ /* 0x000fea0003800000 */
.L_x_15:
[----:B------:R-:W-:Y:S02]  /*11c0*/  ULDC.64 UR4, c[0x0][0x590] ;  /* 0x0001640000047ab9 */ /* 0x000fe40000000a00 */
[----:B------:R-:W-:-:S04]  /*11d0*/  ISETP.NE.U32.AND P0, PT, RZ, UR4, PT ;  /* 0x00000004ff007c0c */ /* 0x000fc8000bf05070 */
[----:B------:R-:W-:-:S13]  /*11e0*/  ISETP.NE.AND.EX P0, PT, RZ, UR5, PT, P0 ;  /* 0x00000005ff007c0c */ /* 0x000fda000bf05300 */
[----:B------:R-:W-:Y:S05]  /*11f0*/  @!P0 BRA `(.L_x_17) ;  /* 0x00000000000c8947 */ /* 0x000fea0003800000 */
[----:B01----:R-:W0:Y:S02]  /*1200*/  LDC.64 R4, c[0x0][0x590] ;  /* 0x00016400ff047b82 */ /* 0x003e240000000a00 */
[----:B0-----:R1:W5:Y:S01]  /*1210*/  LDG.E R88, desc[UR36][R4.64] ;  /* 0x0000002404587981 */ /* 0x001362000c1e1900 */
[----:B------:R-:W-:Y:S05]  /*1220*/  BRA `(.L_x_16) ;  /* 0x0000000000087947 */ /* 0x000fea0003800000 */
.L_x_17:
[----:B------:R-:W-:Y:S02]  /*1230*/  ULDC UR4, c[0x0][0x584] ;  /* 0x0001610000047ab9 */ /* 0x000fe40000000800 */
[----:B------:R-:W-:-:S07]  /*1240*/  IMAD.U32 R88, RZ, RZ, UR4 ;  /* 0x00000004ff587e24 */ /* 0x000fce000f8e00ff */
.L_x_16:
[----:B------:R-:W-:-:S13]  /*1250*/  LOP3.LUT P0, RZ, R0, 0xff, RZ, 0xc0, !PT ;  /* 0x000000ff00ff7812 */ /* 0x000fda000780c0ff */
[----:B------:R-:W-:Y:S05]  /*1260*/  @!P0 EXIT ;  /* 0x000000000000894d */ /* 0x000fea0003800000 */
[----:B------:R-:W-:Y:S01]  /*1270*/  ULDC UR4, c[0x0][0x28c] ;  /* 0x0000a30000047ab9 */ /* 0x000fe20000000800 */
[----:B------:R-:W-:Y:S01]  /*1280*/  LOP3.LUT R91, R19, 0x1, RZ, 0xfc, !PT ;  /* 0x00000001135b7812 */ /* 0x000fe200078efcff */
[----:B------:R-:W-:Y:S01]  /*1290*/  UIADD3 UR4, UR4, 0x1f, URZ ;  /* 0x0000001f04047890 */ /* 0x000fe2000fffe03f */
[----:B------:R-:W-:Y:S01]  /*12a0*/  UMOV UR38, URZ ;  /* 0x0000003f00267c82 */ /* 0x000fe20008000000 */
[----:B------:R-:W-:Y:S02]  /*12b0*/  UMOV UR39, URZ ;  /* 0x0000003f00277c82 */ /* 0x000fe40008000000 */
[----:B------:R-:W-:-:S04]  /*12c0*/  USHF.R.S32.HI UR5, URZ, 0x1f, UR4 ;  /* 0x0000001f3f057899 */ /* 0x000fc80008011404 */
[----:B------:R-:W-:-:S04]  /*12d0*/  ULEA.HI UR5, UR5, UR4, URZ, 0x5 ;  /* 0x0000000405057291 */ /* 0x000fc8000f8f283f */
[----:B------:R-:W-:-:S12]  /*12e0*/  USHF.R.S32.HI UR40, URZ, 0x5, UR5 ;  /* 0x000000053f287899 */ /* 0x000fd80008011405 */
.L_x_165:
[----:B------:R-:W-:Y:S01]  /*12f0*/  LOP3.LUT R0, R18, 0x80, RZ, 0xc0, !PT ;  /* 0x0000008012007812 */ /* 0x000fe200078ec0ff */
[----:B--2---:R-:W2:Y:S01]  /*1300*/  S2UR UR7, SR_CgaCtaId ;  /* 0x00000000000779c3 */ /* 0x004ea20000008800 */
[----:B------:R-:W-:Y:S02]  /*1310*/  UMOV UR6, 0x400 ;  /* 0x0000040000067882 */ /* 0x000fe40000000000 */
[----:B------:R-:W-:-:S06]  /*1320*/  SHF.R.U32.HI R0, RZ, 0x7, R0 ;  /* 0x00000007ff007819 */ /* 0x000fcc0000011600 */
[----:B---3--:R-:W3:Y:S01]  /*1330*/  SHFL.IDX PT, R0, R0, RZ, 0x1f ;  /* 0x00001fff00007589 */ /* 0x008ee200000e0000 */
[----:B--2---:R-:W-:Y:S01]  /*1340*/  ULEA UR6, UR7, UR6, 0x18 ;  /* 0x0000000607067291 */ /* 0x004fe2000f8ec03f */
[----:B---3--:R-:W-:-:S13]  /*1350*/  R2UR UR4, R0 ;  /* 0x00000000000472ca */ /* 0x008fda00000e0000 */
[----:B------:R-:W-:-:S04]  /*1360*/  ULEA.HI UR5, UR4, UR4, URZ, 0x1 ;  /* 0x0000000404057291 */ /* 0x000fc8000f8f083f */
[----:B------:R-:W-:-:S04]  /*1370*/  ULOP3.LUT UR5, UR5, 0xffffe, URZ, 0xc0, !UPT ;  /* 0x000ffffe05057892 */ /* 0x000fc8000f8ec03f */
[----:B------:R-:W-:-:S03]  /*1380*/  UIADD3 UR5, UR4, -UR5, URZ ;  /* 0x8000000504057290 */ /* 0x000fc6000fffe03f */
[----:B------:R-:W-:Y:S01]  /*1390*/  ULDC UR4, c[0x0][0x28c] ;  /* 0x0000a30000047ab9 */ /* 0x000fe20000000800 */
[----:B------:R-:W-:Y:S01]  /*13a0*/  ULEA UR5, UR5, UR6, 0xc ;  /* 0x0000000605057291 */ /* 0x000fe2000f8e603f */
[----:B------:R-:W-:-:S03]  /*13b0*/  ISETP.LT.AND P0, PT, RZ, UR4, PT ;  /* 0x00000004ff007c0c */ /* 0x000fc6000bf01270 */
[----:B------:R-:W-:-:S04]  /*13c0*/  UIADD3 UR5, UR5, 0x200, URZ ;  /* 0x0000020005057890 */ /* 0x000fc8000fffe03f */
[----:B------:R-:W-:-:S04]  /*13d0*/  USHF.R.U32.HI UR5, URZ, 0x4, UR5 ;  /* 0x000000043f057899 */ /* 0x000fc80008011605 */
[----:B------:R-:W-:Y:S02]  /*13e0*/  ULOP3.LUT UR41, UR5, 0x3fff, URZ, 0xc0, !UPT ;  /* 0x00003fff05297892 */ /* 0x000fe4000f8ec03f */
[----:B-1--45:R-:W-:Y:S10]  /*13f0*/  @P0 BRA `(.L_x_18) ;  /* 0x0000000000400947 */ /* 0x032ff40003800000 */
[----:B------:R-:W-:Y:S01]  /*1400*/  MOV R0, 0x0 ;  /* 0x0000000000007802 */ /* 0x000fe20000000f00 */
[----:B------:R-:W-:Y:S01]  /*1410*/  ULDC.64 UR4, c[0x4][0x68] ;  /* 0x01001a0000047ab9 */ /* 0x000fe20000000a00 */
[----:B------:R-:W-:Y:S01]  /*1420*/  ULDC.64 UR6, c[0x4][0x8] ;  /* 0x0100020000067ab9 */ /* 0x000fe20000000a00 */
[----:B01----:R-:W-:Y:S01]  /*1430*/  IMAD.U32 R4, RZ, RZ, UR4 ;  /* 0x00000004ff047e24 */ /* 0x003fe2000f8e00ff */
[----:B------:R0:W1:Y:S01]  /*1440*/  LDC.64 R14, c[0x4][R0] ;  /* 0x01000000000e7b82 */ /* 0x0000620000000a00 */
[----:B------:R-:W-:Y:S01]  /*1450*/  IMAD.U32 R5, RZ, RZ, UR5 ;  /* 0x00000005ff057e24 */ /* 0x000fe2000f8e00ff */
[----:B------:R-:W-:Y:S01]  /*1460*/  ULDC.64 UR4, c[0x4][0x70] ;  /* 0x01001c0000047ab9 */ /* 0x000fe20000000a00 */
[----:B------:R-:W-:Y:S02]  /*1470*/  IMAD.U32 R10, RZ, RZ, UR6 ;  /* 0x00000006ff0a7e24 */ /* 0x000fe4000f8e00ff */
[----:B------:R-:W-:Y:S02]  /*1480*/  IMAD.U32 R6, RZ, RZ, UR4 ;  /* 0x00000004ff067e24 */ /* 0x000fe4000f8e00ff */
[----:B------:R-:W-:-:S02]  /*1490*/  IMAD.U32 R7, RZ, RZ, UR5 ;  /* 0x00000005ff077e24 */ /* 0x000fc4000f8e00ff */
[----:B------:R-:W-:Y:S02]  /*14a0*/  IMAD.U32 R11, RZ, RZ, UR7 ;  /* 0x00000007ff0b7e24 */ /* 0x000fe4000f8e00ff */
[----:B------:R-:W-:Y:S02]  /*14b0*/  IMAD.MOV.U32 R8, RZ, RZ, 0x1e1 ;  /* 0x000001e1ff087424 */ /* 0x000fe400078e00ff */
[----:B------:R-:W-:Y:S02]  /*14c0*/  IMAD.MOV.U32 R12, RZ, RZ, 0x1 ;  /* 0x00000001ff0c7424 */ /* 0x000fe400078e00ff */
[----:B0-----:R-:W-:-:S07]  /*14d0*/  IMAD.MOV.U32 R13, RZ, RZ, RZ ;  /* 0x000000ffff0d7224 */ /* 0x001fce00078e00ff */
[----:B------:R-:W-:-:S07]  /*14e0*/  LEPC R20, `(.L_x_18) ;  /* 0x000000001014794e */ /* 0x000fce0000000000 */
[----:B-1---5:R-:W-:Y:S05]  /*14f0*/  CALL.ABS.NOINC R14 ;  /* 0x000000000e007343 */ /* 0x022fea0003c00000 */
.L_x_18:
[----:B------:R-:W-:-:S13]  /*1500*/  ISETP.NE.AND P0, PT, R91, 0x3, PT ;  /* 0x000000035b00780c */ /* 0x000fda0003f05270 */
[----:B------:R-:W-:Y:S05]  /*1510*/  @!P0 BRA `(.L_x_19) ;  /* 0x0000000000048947 */ /* 0x000fea0003800000 */
[----:B------:R-:W-:Y:S01]  /*1520*/  BPT.TRAP 0x1 ;  /* 0x000000040000795c */ /* 0x000fe20000300000 */
.L_x_19:
[----:B------:R-:W2:Y:S01]  /*1530*/  S2UR UR5, SR_CgaCtaId ;  /* 0x00000000000579c3 */ /* 0x000ea20000008800 */
[----:B------:R-:W-:Y:S01]  /*1540*/  UMOV UR4, 0x400 ;  /* 0x0000040000047882 */ /* 0x000fe20000000000 */
[----:B------:R-:W-:Y:S02]  /*1550*/  IMAD.U32 R0, RZ, RZ, UR38 ;  /* 0x00000026ff007e24 */ /* 0x000fe4000f8e00ff */
[----:B------:R-:W-:-:S03]  /*1560*/  IMAD.U32 R3, RZ, RZ, UR39 ;  /* 0x00000027ff037e24 */ /* 0x000fc6000f8e00ff */
[----:B------:R-:W-:Y:S01]  /*1570*/  SHF.L.U32 R0, R0, 0x1f, RZ ;  /* 0x0000001f00007819 */ /* 0x000fe200000006ff */
[----:B--2---:R-:W-:-:S06]  /*1580*/  ULEA UR4, UR5, UR4, 0x18 ;  /* 0x0000000405047291 */ /* 0x004fcc000f8ec03f */
[----:B------:R-:W-:-:S04]  /*1590*/  IMAD.U32 R6, RZ, RZ, UR4 ;  /* 0x00000004ff067e24 */ /* 0x000fc8000f8e00ff */
[----:B------:R-:W-:-:S04]  /*15a0*/  IMAD R3, R3, 0x8, R6 ;  /* 0x0000000803037824 */ /* 0x000fc800078e0206 */
[----:B------:R2:W3:Y:S01]  /*15b0*/  SYNCS.PHASECHK.TRANS64.TRYWAIT P1, [R3+URZ], R0 ;  /* 0x00000000030075a7 */ /* 0x0004e2000802017f */
[----:B------:R-:W-:Y:S05]  /*15c0*/  @!P0 BRA `(.L_x_20) ;  /* 0x0000000000048947 */ /* 0x000fea0003800000 */
[----:B------:R-:W-:Y:S01]  /*15d0*/  BPT.TRAP 0x1 ;  /* 0x000000040000795c */ /* 0x000fe20000300000 */
.L_x_20:
[----:B---3--:R-:W-:Y:S05]  /*15e0*/  @P1 BRA `(.L_x_21) ;  /* 0x0000000000081947 */ /* 0x008fea0003800000 */
[----:B------:R-:W3:Y:S02]  /*15f0*/  SYNCS.PHASECHK.TRANS64.TRYWAIT P1, [R3+URZ], R0 ;  /* 0x00000000030075a7 */ /* 0x000ee4000802017f */
[----:B---3--:R-:W-:Y:S05]  /*1600*/  @!P1 BRA `(.L_x_22) ;  /* 0x0000006800ec9947 */ /* 0x008fea0003800000 */
.L_x_21:
[----:B------:R-:W-:-:S04]  /*1610*/  UISETP.LT.AND UP0, UPT, UR40, 0x1, UPT ;  /* 0x000000012800788c */ /* 0x000fc8000bf01270 */
[----:B------:R-:W-:-:S06]  /*1620*/  USEL UR4, UR40, 0x1, UP0 ;  /* 0x0000000128047887 */ /* 0x000fcc0008000000 */
[----:B--23--:R-:W-:Y:S01]  /*1630*/  IMAD.U32 R0, RZ, RZ, UR4 ;  /* 0x00000004ff007e24 */ /* 0x00cfe2000f8e00ff */
[----:B------:R-:W-:Y:S05]  /*1640*/  WARPSYNC.ALL ;  /* 0x0000000000007948 */ /* 0x000fea0003800000 */
[----:B------:R-:W-:-:S04]  /*1650*/  IADD3 R0, -R0, UR40, RZ ;  /* 0x0000002800007c10 */ /* 0x000fc8000fffe1ff */
[----:B------:R-:W-:Y:S02]  /*1660*/  ISETP.GE.AND P1, PT, R0, 0x1, PT ;  /* 0x000000010000780c */ /* 0x000fe40003f26270 */
[----:B------:R-:W-:Y:S01]  /*1670*/  R2UR UR4, R6 ;  /* 0x00000000060472ca */ /* 0x000fe200000e0000 */
[----:B------:R-:W-:Y:S01]  /*1680*/  ULOP3.LUT UR41, UR41, 0x10000, URZ, 0xfc, !UPT ;  /* 0x0001000029297892 */ /* 0x000fe2000f8efc3f */
[----:B------:R-:W-:Y:S01]  /*1690*/  WARPGROUP.ARRIVE ;  /* 0x00000000000079c5 */ /* 0x000fe20000000000 */
[----:B------:R-:W-:Y:S01]  /*16a0*/  UMOV UR5, 0x80000020 ;  /* 0x8000002000057882 */ /* 0x000fe20000000000 */
[----:B------:R-:W-:-:S09]  /*16b0*/  UMOV UR7, 0x80000020 ;  /* 0x8000002000077882 */ /* 0x000fd20000000000 */
[----:B------:R-:W-:-:S04]  /*16c0*/  UIADD3 UR4, UR4, 0x1c200, URZ ;  /* 0x0001c20004047890 */ /* 0x000fc8000fffe03f */
[----:B------:R-:W-:-:S04]  /*16d0*/  USHF.R.U32.HI UR4, URZ, 0x4, UR4 ;  /* 0x000000043f047899 */ /* 0x000fc80008011604 */
[----:B------:R-:W-:-:S04]  /*16e0*/  ULOP3.LUT UR4, UR4, 0x3fff, URZ, 0xc0, !UPT ;  /* 0x00003fff04047892 */ /* 0x000fc8000f8ec03f */
[----:B------:R-:W-:Y:S02]  /*16f0*/  ULOP3.LUT UR9, UR4, 0x10000, URZ, 0xfc, !UPT ;  /* 0x0001000004097892 */ /* 0x000fe4000f8efc3f */
[----:B------:R-:W-:Y:S02]  /*1700*/  ULEA UR4, UR39, UR41, 0x9 ;  /* 0x0000002927047291 */ /* 0x000fe4000f8e483f */
[----:B------:R-:W-:-:S09]  /*1710*/  ULEA UR6, UR39, UR9, 0x9 ;  /* 0x0000000927067291 */ /* 0x000fd2000f8e483f */
[----:B------:R-:W-:Y:S01]  /*1720*/  HGMMA.64x128x16.F32 R24, gdesc[UR4], RZ, !UPT, gsb0 ;  /* 0x01e00000041879f0 */ /* 0x000fe2000c0008ff */
[----:B------:R-:W-:Y:S02]  /*1730*/  UIADD3 UR4, UR4, 0x2, URZ ;  /* 0x0000000204047890 */ /* 0x000fe4000fffe03f */
[----:B------:R-:W-:Y:S01]  /*1740*/  UIADD3 UR6, UR6, 0x2, URZ ;  /* 0x0000000206067890 */ /* 0x000fe2000fffe03f */
[----:B------:R-:W-:Y:S01]  /*1750*/  UMOV UR5, 0x80000020 ;  /* 0x8000002000057882 */ /* 0x000fe20000000000 */
[----:B------:R-:W-:Y:S01]  /*1760*/  UMOV UR7, 0x80000020 ;  /* 0x8000002000077882 */ /* 0x000fe20000000000 */
[----:B------:R-:W-:Y:S02]  /*1770*/  WARPGROUP.DEPBAR.LE gsb0, 0x0 ;  /* 0x00008000000079c5 */ /* 0x000fe40000010000 */
[----:B------:R-:W-:-:S06]  /*1780*/  WARPGROUP.ARRIVE ;  /* 0x00000000000079c5 */ /* 0x000fcc0000000000 */
[----:B------:R-:W-:Y:S03]  /*1790*/  HGMMA.64x128x16.F32 R24, gdesc[UR4], R24, gsb0 ;  /* 0x01e00000041879f0 */ /* 0x000fe60008000818 */
[----:B------:R-:W-:Y:S02]  /*17a0*/  WARPGROUP.DEPBAR.LE gsb0, 0x0 ;  /* 0x00008000000079c5 */ /* 0x000fe40000010000 */
[----:B------:R-:W-:Y:S05]  /*17b0*/  @!P1 BRA `(.L_x_23) ;  /* 0x0000000000e49947 */ /* 0x000fea0003800000 */
[----:B------:R-:W-:Y:S02]  /*17c0*/  UIADD3 UR4, UR39, 0x1, URZ ;  /* 0x0000000127047890 */ /* 0x000fe4000fffe03f */
[----:B------:R-:W-:Y:S02]  /*17d0*/  IMAD.U32 R3, RZ, RZ, UR39 ;  /* 0x00000027ff037e24 */ /* 0x000fe4000f8e00ff */
[----:B------:R-:W-:-:S04]  /*17e0*/  UISETP.NE.AND UP0, UPT, UR4, 0xe, UPT ;  /* 0x0000000e0400788c */ /* 0x000fc8000bf05270 */
[----:B------:R-:W-:Y:S02]  /*17f0*/  USEL UR5, URZ, 0x1, UP0 ;  /* 0x000000013f057887 */ /* 0x000fe40008000000 */
[----:B------:R-:W-:Y:S02]  /*1800*/  USEL UR8, UR4, URZ, UP0 ;  /* 0x0000003f04087287 */ /* 0x000fe40008000000 */
[----:B------:R-:W-:-:S06]  /*1810*/  ULOP3.LUT UR5, UR38, UR5, URZ, 0x3c, !UPT ;  /* 0x0000000526057292 */ /* 0x000fcc000f8e3c3f */
[----:B------:R-:W-:-:S07]  /*1820*/  IMAD.U32 R7, RZ, RZ, UR5 ;  /* 0x00000005ff077e24 */ /* 0x000fce000f8e00ff */
.L_x_30:
[----:B------:R-:W-:Y:S05]  /*1830*/  @!P0 BRA `(.L_x_24) ;  /* 0x0000000000048947 */ /* 0x000fea0003800000 */
[----:B------:R-:W-:Y:S01]  /*1840*/  BPT.TRAP 0x1 ;  /* 0x000000040000795c */ /* 0x000fe20000300000 */
.L_x_24:
[----:B------:R-:W2:Y:S01]  /*1850*/  S2UR UR5, SR_CgaCtaId ;  /* 0x00000000000579c3 */ /* 0x000ea20000008800 */
[----:B------:R-:W-:Y:S01]  /*1860*/  UMOV UR4, 0x400 ;  /* 0x0000040000047882 */ /* 0x000fe20000000000 */
[----:B01----:R-:W-:Y:S01]  /*1870*/  IMAD.U32 R5, RZ, RZ, UR8 ;  /* 0x00000008ff057e24 */ /* 0x003fe2000f8e00ff */
[----:B------:R-:W-:Y:S01]  /*1880*/  SHF.L.U32 R4, R7, 0x1f, RZ ;  /* 0x0000001f07047819 */ /* 0x000fe200000006ff */
[----:B--2---:R-:W-:-:S06]  /*1890*/  ULEA UR4, UR5, UR4, 0x18 ;  /* 0x0000000405047291 */ /* 0x004fcc000f8ec03f */
[----:B------:R-:W-:-:S04]  /*18a0*/  IMAD.U32 R6, RZ, RZ, UR4 ;  /* 0x00000004ff067e24 */ /* 0x000fc8000f8e00ff */
[----:B------:R-:W-:-:S04]  /*18b0*/  IMAD R5, R5, 0x8, R6 ;  /* 0x0000000805057824 */ /* 0x000fc800078e0206 */
[----:B------:R0:W1:Y:S01]  /*18c0*/  SYNCS.PHASECHK.TRANS64.TRYWAIT P1, [R5+URZ], R4 ;  /* 0x00000004050075a7 */ /* 0x000062000802017f */
[----:B------:R-:W-:Y:S05]  /*18d0*/  @!P0 BRA `(.L_x_25) ;  /* 0x0000000000048947 */ /* 0x000fea0003800000 */
[----:B------:R-:W-:Y:S01]  /*18e0*/  BPT.TRAP 0x1 ;  /* 0x000000040000795c */ /* 0x000fe20000300000 */
.L_x_25:
[----:B-1----:R-:W-:Y:S05]  /*18f0*/  @P1 BRA `(.L_x_26) ;  /* 0x0000000000081947 */ /* 0x002fea0003800000 */
[----:B------:R-:W1:Y:S02]  /*1900*/  SYNCS.PHASECHK.TRANS64.TRYWAIT P1, [R5+URZ], R4 ;  /* 0x00000004050075a7 */ /* 0x000e64000802017f */
[----:B-1----:R-:W-:Y:S05]  /*1910*/  @!P1 BRA `(.L_x_27) ;  /* 0x00000068003c9947 */ /* 0x002fea0003800000 */
.L_x_26:
[----:B------:R-:W-:Y:S01]  /*1920*/  ULEA UR4, UR8, UR41, 0x9 ;  /* 0x0000002908047291 */ /* 0x000fe2000f8e483f */
[----:B------:R-:W-:Y:S01]  /*1930*/  WARPGROUP.ARRIVE ;  /* 0x00000000000079c5 */ /* 0x000fe20000000000 */
[----:B------:R-:W-:Y:S01]  /*1940*/  ULEA UR6, UR8, UR9, 0x9 ;  /* 0x0000000908067291 */ /* 0x000fe2000f8e483f */
[----:B------:R-:W-:Y:S01]  /*1950*/  UMOV UR5, 0x80000020 ;  /* 0x8000002000057882 */ /* 0x000fe20000000000 */
[----:B------:R-:W-:-:S07]  /*1960*/  UMOV UR7, 0x80000020 ;  /* 0x8000002000077882 */ /* 0x000fce0000000000 */
[----:B------:R-:W-:Y:S01]  /*1970*/  HGMMA.64x128x16.F32 R24, gdesc[UR4], R24, gsb0 ;  /* 0x01e00000041879f0 */ /* 0x000fe20008000818 */
        /* <DEDUP_REMOVED lines=9> */
[----:B------:R-:W-:Y:S01]  /*1a10*/  BPT.TRAP 0x1 ;  /* 0x000000040000795c */ /* 0x000fe20000300000 */
.L_x_28:
[----:B------:R-:W-:-:S13]  /*1a20*/  ISETP.NE.AND P1, PT, R90, RZ, PT ;  /* 0x000000ff5a00720c */ /* 0x000fda0003f25270 */
[----:B01----:R-:W-:-:S04]  /*1a30*/  @P1 IMAD R4, R3, 0x8, R6 ;  /* 0x0000000803041824 */ /* 0x003fc800078e0206 */
[----:B------:R-:W-:-:S05]  /*1a40*/  @P1 VIADD R5, R4, 0x70 ;  /* 0x0000007004051836 */ /* 0x000fca0000000000 */
[----:B------:R-:W-:-:S04]  /*1a50*/  @P1 PRMT R5, R22, 0x654, R5 ;  /* 0x0000065416051816 */ /* 0x000fc80000000005 */
[----:B------:R0:W-:Y:S01]  /*1a60*/  @P1 SYNCS.ARRIVE.TRANS64.RED.A1T0 RZ, [R5+URZ], RZ ;  /* 0x000000ff05ff19a7 */ /* 0x0001e2000810043f */
[----:B------:R-:W-:-:S13]  /*1a70*/  ISETP.GT.U32.AND P1, PT, R19, 0x1, PT ;  /* 0x000000011300780c */ /* 0x000fda0003f24070 */
[----:B0-----:R-:W-:Y:S05]  /*1a80*/  @P1 BRA `(.L_x_29) ;  /* 0x0000000000041947 */ /* 0x001fea0003800000 */
[----:B------:R-:W-:Y:S01]  /*1a90*/  BPT.TRAP 0x1 ;  /* 0x000000040000795c */ /* 0x000fe20000300000 */
.L_x_29:
[----:B------:R-:W-:Y:S01]  /*1aa0*/  UIADD3 UR8, UR8, 0x1, URZ ;  /* 0x0000000108087890 */ /* 0x000fe2000fffe03f */
[C---:B------:R-:W-:Y:S01]  /*1ab0*/  ISETP.GT.AND P2, PT, R0.reuse, 0x1, PT ;  /* 0x000000010000780c */ /* 0x040fe20003f44270 */
[----:B------:R-:W-:Y:S02]  /*1ac0*/  VIADD R3, R3, 0x1 ;  /* 0x0000000103037836 */ /* 0x000fe40000000000 */
[----:B------:R-:W-:Y:S01]  /*1ad0*/  UISETP.NE.AND UP0, UPT, UR8, 0xe, UPT ;  /* 0x0000000e0800788c */ /* 0x000fe2000bf05270 */
[----:B------:R-:W-:Y:S02]  /*1ae0*/  VIADD R0, R0, 0xffffffff ;  /* 0xffffffff00007836 */ /* 0x000fe40000000000 */
[C---:B------:R-:W-:Y:S01]  /*1af0*/  ISETP.NE.AND P1, PT, R3.reuse, 0xe, PT ;  /* 0x0000000e0300780c */ /* 0x040fe20003f25270 */
[----:B------:R-:W-:Y:S02]  /*1b00*/  USEL UR4, URZ, 0x1, UP0 ;  /* 0x000000013f047887 */ /* 0x000fe40008000000 */
[----:B------:R-:W-:Y:S01]  /*1b10*/  USEL UR8, UR8, URZ, UP0 ;  /* 0x0000003f08087287 */ /* 0x000fe20008000000 */
[----:B------:R-:W-:-:S03]  /*1b20*/  SEL R3, R3, RZ, P1 ;  /* 0x000000ff03037207 */ /* 0x000fc60000800000 */
[----:B------:R-:W-:Y:S01]  /*1b30*/  LOP3.LUT R7, R7, UR4, RZ, 0x3c, !PT ;  /* 0x0000000407077c12 */ /* 0x000fe2000f8e3cff */
[----:B------:R-:W-:Y:S07]  /*1b40*/  @P2 BRA `(.L_x_30) ;  /* 0xfffffffc00382947 */ /* 0x000fee000383ffff */
.L_x_23:
[----:B------:R-:W2:Y:S02]  /*1b50*/  LDC R0, c[0x0][0x28c] ;  /* 0x0000a300ff007b82 */ /* 0x000ea40000000800 */
[----:B--2---:R-:W-:-:S13]  /*1b60*/  ISETP.GE.AND P1, PT, R0, 0x1, PT ;  /* 0x000000010000780c */ /* 0x004fda0003f26270 */
[----:B------:R-:W-:Y:S05]  /*1b70*/  @!P1 BRA `(.L_x_31) ;  /* 0x0000000000549947 */ /* 0x000fea0003800000 */
[----:B------:R-:W-:Y:S05]  /*1b80*/  @!P0 BRA `(.L_x_32) ;  /* 0x0000000000048947 */ /* 0x000fea0003800000 */
[----:B------:R-:W-:Y:S01]  /*1b90*/  BPT.TRAP 0x1 ;  /* 0x000000040000795c */ /* 0x000fe20000300000 */
.L_x_32:
[----:B------:R-:W-:Y:S01]  /*1ba0*/  ISETP.NE.AND P1, PT, R90, RZ, PT ;  /* 0x000000ff5a00720c */ /* 0x000fe20003f25270 */
[----:B------:R-:W-:Y:S01]  /*1bb0*/  BSSY B0, `(.L_x_33) ;  /* 0x000000f000007945 */ /* 0x000fe20003800000 */
[----:B------:R-:W-:-:S11]  /*1bc0*/  ISETP.GT.U32.AND P0, PT, R19, 0x1, PT ;  /* 0x000000011300780c */ /* 0x000fd60003f04070 */
[----:B------:R-:W-:Y:S05]  /*1bd0*/  @!P1 BRA `(.L_x_34) ;  /* 0x0000000000309947 */ /* 0x000fea0003800000 */
[----:B------:R-:W-:-:S04]  /*1be0*/  UISETP.LT.AND UP0, UPT, UR40, 0x1, UPT ;  /* 0x000000012800788c */ /* 0x000fc8000bf01270 */
[----:B------:R-:W-:-:S04]  /*1bf0*/  USEL UR6, UR40, 0x1, UP0 ;  /* 0x0000000128067887 */ /* 0x000fc80008000000 */
[----:B------:R-:W-:-:S04]  /*1c00*/  UIADD3 UR6, UR39, UR40, -UR6 ;  /* 0x0000002827067290 */ /* 0x000fc8000fffe806 */
[----:B------:R-:W-:-:S04]  /*1c10*/  USHF.R.U32.HI UR4, URZ, 0x1, UR6 ;  /* 0x000000013f047899 */ /* 0x000fc80008011606 */
[----:B------:R-:W-:-:S04]  /*1c20*/  UIMAD.WIDE.U32 UR4, UR4, -0x6db6db6d, URZ ;  /* 0x92492493040478a5 */ /* 0x000fc8000f8e003f */
[----:B------:R-:W-:-:S04]  /*1c30*/  USHF.R.U32.HI UR4, URZ, 0x2, UR5 ;  /* 0x000000023f047899 */ /* 0x000fc80008011605 */
[----:B------:R-:W-:-:S06]  /*1c40*/  UIMAD UR6, UR4, -0xe, UR6 ;  /* 0xfffffff2040678a4 */ /* 0x000fcc000f8e0206 */
[----:B------:R-:W-:-:S04]  /*1c50*/  IMAD.U32 R3, RZ, RZ, UR6 ;  /* 0x00000006ff037e24 */ /* 0x000fc8000f8e00ff */
[----:B------:R-:W-:-:S04]  /*1c60*/  IMAD R0, R3, 0x8, R6 ;  /* 0x0000000803007824 */ /* 0x000fc800078e0206 */
[----:B------:R-:W-:-:S05]  /*1c70*/  VIADD R3, R0, 0x70 ;  /* 0x0000007000037836 */ /* 0x000fca0000000000 */
[----:B------:R-:W-:-:S04]  /*1c80*/  PRMT R3, R22, 0x654, R3 ;  /* 0x0000065416037816 */ /* 0x000fc80000000003 */
[----:B------:R2:W-:Y:S03]  /*1c90*/  SYNCS.ARRIVE.TRANS64.RED.A1T0 RZ, [R3+URZ], RZ ;  /* 0x000000ff03ff79a7 */ /* 0x0005e6000810043f */
.L_x_34:
[----:B------:R-:W-:Y:S05]  /*1ca0*/  BSYNC B0 ;  /* 0x0000000000007941 */ /* 0x000fea0003800000 */
.L_x_33:
[----:B------:R-:W-:Y:S05]  /*1cb0*/  @P0 BRA `(.L_x_31) ;  /* 0x0000000000040947 */ /* 0x000fea0003800000 */
[----:B------:R-:W-:Y:S01]  /*1cc0*/  BPT.TRAP 0x1 ;  /* 0x000000040000795c */ /* 0x000fe20000300000 */
.L_x_31:
[----:B------:R-:W3:Y:S01]  /*1cd0*/  LDC R6, c[0x0][0x288] ;  /* 0x0000a200ff067b82 */ /* 0x000ee20000000800 */
[--C-:B------:R-:W-:Y:S01]  /*1ce0*/  SHF.R.U32.HI R0, RZ, 0x2, R18.reuse ;  /* 0x00000002ff007819 */ /* 0x100fe20000011612 */
[----:B------:R-:W-:Y:S01]  /*1cf0*/  IMAD.SHL.U32 R93, R93, 0x80, RZ ;  /* 0x000000805d5d7824 */ /* 0x000fe200078e00ff */
[----:B01----:R-:W-:Y:S01]  /*1d00*/  SHF.R.U32.HI R5, RZ, 0x7, R18 ;  /* 0x00000007ff057819 */ /* 0x003fe20000011612 */
[----:B------:R-:W-:Y:S01]  /*1d10*/  UIADD3 UR39, UR40, UR39, URZ ;  /* 0x0000002728277290 */ /* 0x000fe2000fffe03f */
[----:B--2---:R-:W-:Y:S01]  /*1d20*/  LOP3.LUT R3, R0, 0x7, RZ, 0xc0, !PT ;  /* 0x0000000700037812 */ /* 0x004fe200078ec0ff */
[----:B------:R-:W-:Y:S01]  /*1d30*/  ULDC UR7, c[0x0][0x284] ;  /* 0x0000a10000077ab9 */ /* 0x000fe20000000800 */
[----:B------:R-:W-:Y:S01]  /*1d40*/  LOP3.LUT R0, R5, 0x1, RZ, 0xc0, !PT ;  /* 0x0000000105007812 */ /* 0x000fe200078ec0ff */
[----:B------:R-:W-:Y:S01]  /*1d50*/  UISETP.GT.U32.AND UP0, UPT, UR39, 0xd, UPT ;  /* 0x0000000d2700788c */ /* 0x000fe2000bf04070 */
[C---:B------:R-:W-:Y:S01]  /*1d60*/  LOP3.LUT R4, R18.reuse, 0x60, RZ, 0xc0, !PT ;  /* 0x0000006012047812 */ /* 0x040fe200078ec0ff */
[----:B------:R-:W-:Y:S01]  /*1d70*/  USHF.R.U32.HI UR4, URZ, 0x1, UR39 ;  /* 0x000000013f047899 */ /* 0x000fe20008011627 */
[----:B------:R-:W-:Y:S01]  /*1d80*/  LOP3.LUT R5, R18, 0x3, RZ, 0xc0, !PT ;  /* 0x0000000312057812 */ /* 0x000fe200078ec0ff */
[----:B------:R-:W-:Y:S01]  /*1d90*/  IMAD.SHL.U32 R8, R0, 0x40, RZ ;  /* 0x0000004000087824 */ /* 0x000fe200078e00ff */
[----:B------:R-:W-:Y:S01]  /*1da0*/  SHF.R.U32.HI R4, RZ, 0x1, R4 ;  /* 0x00000001ff047819 */ /* 0x000fe20000011604 */
[----:B------:R-:W-:Y:S01]  /*1db0*/  UISETP.LT.U32.AND UP0, UPT, UR40, 0xe, UP0 ;  /* 0x0000000e2800788c */ /* 0x000fe20008701070 */
[----:B------:R-:W-:Y:S01]  /*1dc0*/  SHF.R.S32.HI R15, RZ, 0x1f, R89 ;  /* 0x0000001fff0f7819 */ /* 0x000fe20000011459 */
[----:B------:R-:W-:Y:S01]  /*1dd0*/  UISETP.GE.U32.AND UP1, UPT, UR40, 0xe, UPT ;  /* 0x0000000e2800788c */ /* 0x000fe2000bf26070 */
[--C-:B------:R-:W-:Y:S01]  /*1de0*/  IADD3 R7, RZ, -R4, -R3.reuse ;  /* 0x80000004ff077210 */ /* 0x100fe20007ffe803 */
[----:B------:R-:W-:Y:S01]  /*1df0*/  ULDC.64 UR8, c[0x0][0x5d0] ;  /* 0x0001740000087ab9 */ /* 0x000fe20000000a00 */
[----:B------:R-:W-:Y:S01]  /*1e00*/  LOP3.LUT R3, R8, 0x40, R3, 0xe2, !PT ;  /* 0x0000004008037812 */ /* 0x000fe200078ee203 */
[----:B------:R-:W-:Y:S01]  /*1e10*/  IMAD.SHL.U32 R8, R18, 0x2, RZ ;  /* 0x0000000212087824 */ /* 0x000fe200078e00ff */
[----:B------:R-:W-:Y:S01]  /*1e20*/  UIMAD.WIDE.U32 UR4, UR4, -0x6db6db6d, URZ ;  /* 0x92492493040478a5 */ /* 0x000fe2000f8e003f */
[C---:B------:R-:W-:Y:S01]  /*1e30*/  IMAD.WIDE R10, R92.reuse, 0x80, RZ ;  /* 0x000000805c0a7825 */ /* 0x040fe200078e02ff */
[----:B------:R-:W-:Y:S01]  /*1e40*/  USEL UR6, URZ, 0x1, !UP0 ;  /* 0x000000013f067887 */ /* 0x000fe2000c000000 */
[----:B---3--:R-:W-:Y:S01]  /*1e50*/  ISETP.GE.AND P0, PT, R93, R6, PT ;  /* 0x000000065d00720c */ /* 0x008fe20003f06270 */
[----:B------:R-:W-:Y:S01]  /*1e60*/  USHF.R.U32.HI UR4, URZ, 0x2, UR5 ;  /* 0x000000023f047899 */ /* 0x000fe20008011605 */
[----:B------:R-:W-:Y:S01]  /*1e70*/  IMAD R12, R5, -0x2, R6 ;  /* 0xfffffffe050c7824 */ /* 0x000fe200078e0206 */
[----:B------:R-:W-:Y:S01]  /*1e80*/  LOP3.LUT R8, R93, 0x6, R8, 0xf8, !PT ;  /* 0x000000065d087812 */ /* 0x000fe200078ef808 */
[----:B------:R-:W-:Y:S01]  /*1e90*/  IMAD.SHL.U32 R5, R92, 0x80, RZ ;  /* 0x000000805c057824 */ /* 0x000fe200078e00ff */
[----:B------:R-:W-:Y:S01]  /*1ea0*/  ULOP3.LUT UR38, UR38, UR6, URZ, 0x3c, !UPT ;  /* 0x0000000626267292 */ /* 0x000fe2000f8e3c3f */
[----:B------:R-:W-:Y:S01]  /*1eb0*/  IMAD R6, R15, UR8, RZ ;  /* 0x000000080f067c24 */ /* 0x000fe2000f8e02ff */
[----:B------:R-:W-:Y:S01]  /*1ec0*/  SHF.R.S32.HI R9, RZ, 0x1f, R8 ;  /* 0x0000001fff097819 */ /* 0x000fe20000011408 */
[----:B------:R-:W-:Y:S01]  /*1ed0*/  IMAD R0, R0, -0x40, R7 ;  /* 0xffffffc000007824 */ /* 0x000fe200078e0207 */
[----:B------:R-:W-:Y:S01]  /*1ee0*/  ISETP.GE.OR P0, PT, R5, UR7, P0 ;  /* 0x0000000705007c0c */ /* 0x000fe20008706670 */
[C---:B------:R-:W-:Y:S01]  /*1ef0*/  IMAD R13, R89.reuse, UR9, R6 ;  /* 0x00000009590d7c24 */ /* 0x040fe2000f8e0206 */
[----:B------:R-:W-:Y:S01]  /*1f00*/  LOP3.LUT R107, R10, R3, R4, 0xfe, !PT ;  /* 0x000000030a6b7212 */ /* 0x000fe200078efe04 */
[----:B------:R-:W-:Y:S01]  /*1f10*/  IMAD.WIDE.U32 R6, R89, UR8, R8 ;  /* 0x0000000859067c25 */ /* 0x000fe2000f8e0008 */
[----:B------:R-:W-:Y:S01]  /*1f20*/  UIMAD UR39, UR4, -0xe, UR39 ;  /* 0xfffffff2042778a4 */ /* 0x000fe2000f8e0227 */
[----:B------:R-:W-:Y:S01]  /*1f30*/  IADD3 R3, -R5, UR7, R0 ;  /* 0x0000000705037c10 */ /* 0x000fe2000fffe100 */
[----:B------:R-:W-:Y:S01]  /*1f40*/  @UP1 ULOP3.LUT UR38, UR38, 0x1, UR4, 0x78, !UPT ;  /* 0x0000000126261892 */ /* 0x000fe2000f8e7804 */
[----:B------:R-:W-:-:S02]  /*1f50*/  IMAD.IADD R7, R7, 0x1, R13 ;  /* 0x0000000107077824 */ /* 0x000fc400078e020d */
[----:B------:R-:W-:Y:S02]  /*1f60*/  IMAD.IADD R4, R12, 0x1, -R93 ;  /* 0x000000010c047824 */ /* 0x000fe400078e0a5d */
[----:B------:R-:W-:Y:S02]  /*1f70*/  IMAD.MOV.U32 R0, RZ, RZ, -0x1 ;  /* 0xffffffffff007424 */ /* 0x000fe400078e00ff */
[----:B------:R-:W-:Y:S05]  /*1f80*/  @P0 BRA `(.L_x_35) ;  /* 0x00000040000c0947 */ /* 0x000fea0003800000 */
[----:B------:R-:W0:Y:S01]  /*1f90*/  LDC.64 R100, c[0x0][0x5c8] ;  /* 0x00017200ff647b82 */ /* 0x000e220000000a00 */
[----:B-----5:R-:W-:Y:S01]  /*1fa0*/  FSETP.NEU.AND P1, PT, R88, RZ, PT ;  /* 0x000000ff5800720b */ /* 0x020fe20003f2d000 */
[----:B------:R-:W-:Y:S01]  /*1fb0*/  BSSY B0, `(.L_x_35) ;  /* 0x0000400000007945 */ /* 0x000fe20003800000 */
[----:B------:R-:W-:-:S04]  /*1fc0*/  ISETP.GT.AND P0, PT, R4, RZ, PT ;  /* 0x000000ff0400720c */ /* 0x000fc80003f04270 */
[----:B------:R-:W-:Y:S01]  /*1fd0*/  ISETP.GT.AND P3, PT, R3, RZ, P0 ;  /* 0x000000ff0300720c */ /* 0x000fe20000764270 */
[-C--:B0-----:R-:W-:Y:S02]  /*1fe0*/  IMAD R12, R11, R100.reuse, RZ ;  /* 0x000000640b0c7224 */ /* 0x081fe400078e02ff */
[----:B------:R-:W-:-:S04]  /*1ff0*/  IMAD.WIDE.U32 R92, R107, R100, R6 ;  /* 0x000000646b5c7225 */ /* 0x000fc800078e0006 */
[----:B------:R-:W-:-:S04]  /*2000*/  IMAD R5, R107, R101, R12 ;  /* 0x000000656b057224 */ /* 0x000fc800078e020c */
[----:B------:R-:W-:Y:S01]  /*2010*/  IMAD.IADD R109, R93, 0x1, R5 ;  /* 0x000000015d6d7824 */ /* 0x000fe200078e0205 */
[----:B------:R-:W-:Y:S06]  /*2020*/  @!P1 BRA `(.L_x_36) ;  /* 0x0000002c00289947 */ /* 0x000fec0003800000 */
[----:B------:R-:W0:Y:S01]  /*2030*/  LDC.64 R96, c[0x0][0x5b8] ;  /* 0x00016e00ff607b82 */ /* 0x000e220000000a00 */
[----:B------:R-:W-:-:S07]  /*2040*/  ULDC.64 UR4, c[0x0][0x5c0] ;  /* 0x0001700000047ab9 */ /* 0x000fce0000000a00 */
[----:B------:R-:W1:Y:S08]  /*2050*/  LDC.64 R102, c[0x0][0x5b0] ;  /* 0x00016c00ff667b82 */ /* 0x000e700000000a00 */
[----:B------:R-:W2:Y:S01]  /*2060*/  LDC.64 R104, c[0x0][0x5a8] ;  /* 0x00016a00ff687b82 */ /* 0x000ea20000000a00 */
[-C--:B0-----:R-:W-:Y:S02]  /*2070*/  IMAD R6, R15, R96.reuse, RZ ;  /* 0x000000600f067224 */ /* 0x081fe400078e02ff */
[----:B------:R-:W-:-:S04]  /*2080*/  IMAD.WIDE.U32 R94, R89, R96, R8 ;  /* 0x00000060595e7225 */ /* 0x000fc800078e0008 */
[----:B------:R-:W-:Y:S02]  /*2090*/  IMAD R97, R89, R97, R6 ;  /* 0x0000006159617224 */ /* 0x000fe400078e0206 */
[-C--:B-1----:R-:W-:Y:S02]  /*20a0*/  IMAD R10, R11, R102.reuse, RZ ;  /* 0x000000660b0a7224 */ /* 0x082fe400078e02ff */
[----:B------:R-:W-:Y:S02]  /*20b0*/  IMAD.IADD R13, R95, 0x1, R97 ;  /* 0x000000015f0d7824 */ /* 0x000fe400078e0261 */
[----:B------:R-:W-:Y:S02]  /*20c0*/  IMAD.MOV.U32 R12, RZ, RZ, R94 ;  /* 0x000000ffff0c7224 */ /* 0x000fe400078e005e */
[C---:B------:R-:W-:Y:S02]  /*20d0*/  IMAD R99, R107.reuse, R103, R10 ;  /* 0x000000676b637224 */ /* 0x040fe400078e020a */
[----:B------:R-:W-:-:S04]  /*20e0*/  IMAD.WIDE.U32 R6, R107, R102, R12 ;  /* 0x000000666b067225 */ /* 0x000fc800078e000c */
[----:B------:R-:W-:Y:S01]  /*20f0*/  IMAD.IADD R5, R7, 0x1, R99 ;  /* 0x0000000107057824 */ /* 0x000fe200078e0263 */
[----:B--2---:R-:W-:-:S04]  /*2100*/  LEA R14, P1, R6, R104, 0x1 ;  /* 0x00000068060e7211 */ /* 0x004fc800078208ff */
[----:B------:R-:W-:-:S05]  /*2110*/  LEA.HI.X R15, R6, R105, R5, 0x1, P1 ;  /* 0x00000069060f7211 */ /* 0x000fca00008f0c05 */
[----:B------:R0:W2:Y:S01]  /*2120*/  @P3 LDG.E.LTC128B.U16 R5, desc[UR36][R14.64] ;  /* 0x000000240e053981 */ /* 0x0000a2000c1e1520 */
[----:B------:R-:W-:Y:S01]  /*2130*/  LEA R10, P1, R92, UR4, 0x1 ;  /* 0x000000045c0a7c11 */ /* 0x000fe2000f8208ff */
[----:B------:R-:W-:Y:S01]  /*2140*/  IMAD.WIDE.U32 R6, R107, R102, R8 ;  /* 0x000000666b067225 */ /* 0x000fe200078e0008 */
[----:B------:R-:W-:Y:S03]  /*2150*/  BSSY B1, `(.L_x_37) ;  /* 0x0000012000017945 */ /* 0x000fe60003800000 */
[----:B------:R-:W-:Y:S02]  /*2160*/  IMAD.IADD R7, R99, 0x1, R7 ;  /* 0x0000000163077824 */ /* 0x000fe400078e0207 */
[----:B------:R-:W-:Y:S01]  /*2170*/  IMAD.WIDE.U32 R20, R89, R96, R6 ;  /* 0x0000006059147225 */ /* 0x000fe200078e0006 */
[----:B0-----:R-:W-:-:S03]  /*2180*/  SHF.L.U64.HI R15, R102, 0x3, R103 ;  /* 0x00000003660f7819 */ /* 0x001fc60000010267 */
[----:B------:R-:W-:Y:S01]  /*2190*/  IMAD.IADD R7, R97, 0x1, R21 ;  /* 0x0000000161077824 */ /* 0x000fe200078e0215 */
[----:B------:R-:W-:Y:S01]  /*21a0*/  LEA R6, P4, R20, R104, 0x1 ;  /* 0x0000006814067211 */ /* 0x000fe200078808ff */
[----:B------:R-:W-:-:S03]  /*21b0*/  IMAD.SHL.U32 R14, R102, 0x8, RZ ;  /* 0x00000008660e7824 */ /* 0x000fc600078e00ff */
[----:B------:R-:W-:Y:S01]  /*21c0*/  LEA.HI.X R7, R20, R105, R7, 0x1, P4 ;  /* 0x0000006914077211 */ /* 0x000fe200020f0c07 */
[----:B--2---:R-:W-:-:S05]  /*21d0*/  HADD2.F32 R11, -RZ, R5.H0_H0 ;  /* 0x20000005ff0b7230 */ /* 0x004fca0000004100 */
[----:B------:R-:W-:-:S04]  /*21e0*/  FMUL R11, R11, R88 ;  /* 0x000000580b0b7220 */ /* 0x000fc80000400000 */
[----:B------:R-:W-:Y:S01]  /*21f0*/  FFMA R24, R24, R23, R11 ;  /* 0x0000001718187223 */ /* 0x000fe2000000000b */
[----:B------:R-:W-:Y:S02]  /*2200*/  LEA.HI.X R11, R92, UR5, R109, 0x1, P1 ;  /* 0x000000055c0b7c11 */ /* 0x000fe400088f0c6d */
[----:B------:R-:W-:Y:S02]  /*2210*/  ISETP.GT.AND P1, PT, R4, 0x1, PT ;  /* 0x000000010400780c */ /* 0x000fe40003f24270 */
[----:B------:R-:W-:Y:S02]  /*2220*/  F2FP.F16.F32.PACK_AB R24, RZ, R24 ;  /* 0x00000018ff18723e */ /* 0x000fe400000000ff */
[----:B------:R-:W-:-:S03]  /*2230*/  ISETP.GT.AND P2, PT, R3, RZ, P1 ;  /* 0x000000ff0300720c */ /* 0x000fc60000f44270 */
[----:B------:R0:W-:Y:S10]  /*2240*/  @P3 STG.E.U16 desc[UR36][R10.64], R24 ;  /* 0x000000180a003986 */ /* 0x0001f4000c101524 */
[----:B------:R-:W-:Y:S05]  /*2250*/  @!P2 BRA `(.L_x_38) ;  /* 0x000000000004a947 */ /* 0x000fea0003800000 */
[----:B------:R1:W5:Y:S02]  /*2260*/  LDG.E.LTC128B.U16 R5, desc[UR36][R6.64+0x2] ;  /* 0x0000022406057981 */ /* 0x000364000c1e1520 */
.L_x_38:
[----:B------:R-:W-:Y:S05]  /*2270*/  BSYNC B1 ;  /* 0x0000000000017941 */ /* 0x000fea0003800000 */
.L_x_37:
[----:B-----5:R-:W-:Y:S01]  /*2280*/  HADD2.F32 R93, -RZ, R5.H0_H0 ;  /* 0x20000005ff5d7230 */ /* 0x020fe20000004100 */
[----:B------:R-:W-:Y:S01]  /*2290*/  ISETP.GT.AND P0, PT, R3, 0x8, P0 ;  /* 0x000000080300780c */ /* 0x000fe20000704270 */
[----:B------:R-:W-:Y:S01]  /*22a0*/  IMAD.WIDE.U32 R20, R107, R102, R14 ;  /* 0x000000666b147225 */ /* 0x000fe200078e000e */
[----:B0-----:R-:W-:-:S03]  /*22b0*/  PRMT R24, R5, 0x7610, R24 ;  /* 0x0000761005187816 */ /* 0x001fc60000000018 */
[----:B------:R-:W-:Y:S01]  /*22c0*/  FMUL R12, R93, R88 ;  /* 0x000000585d0c7220 */ /* 0x000fe20000400000 */
[----:B------:R-:W-:Y:S01]  /*22d0*/  IMAD.IADD R99, R99, 0x1, R21 ;  /* 0x0000000163637824 */ /* 0x000fe200078e0215 */
[----:B------:R-:W-:Y:S02]  /*22e0*/  IADD3 R94, P3, R94, R20, RZ ;  /* 0x000000145e5e7210 */ /* 0x000fe40007f7e0ff */
[----:B------:R-:W-:-:S03]  /*22f0*/  FFMA R12, R25, R23, R12 ;  /* 0x00000017190c7223 */ /* 0x000fc6000000000c */
[----:B------:R-:W-:Y:S01]  /*2300*/  IMAD.X R13, R99, 0x1, R13, P3 ;  /* 0x00000001630d7824 */ /* 0x000fe200018e060d */
[C---:B------:R-:W-:Y:S02]  /*2310*/  LEA R14, P3, R94.reuse, R104, 0x1 ;  /* 0x000000685e0e7211 */ /* 0x040fe400078608ff */
[----:B------:R-:W-:Y:S02]  /*2320*/  F2FP.F16.F32.PACK_AB R12, RZ, R12 ;  /* 0x0000000cff0c723e */ /* 0x000fe400000000ff */
[----:B------:R-:W-:Y:S02]  /*2330*/  LEA.HI.X R15, R94, R105, R13, 0x1, P3 ;  /* 0x000000695e0f7211 */ /* 0x000fe400018f0c0d */
[----:B------:R-:W-:-:S05]  /*2340*/  PRMT R21, R12, 0x7610, R21 ;  /* 0x000076100c157816 */ /* 0x000fca0000000015 */
[----:B------:R0:W-:Y:S04]  /*2350*/  @P2 STG.E.U16 desc[UR36][R10.64+0x2], R21 ;  /* 0x000002150a002986 */ /* 0x0001e8000c101524 */
[----:B------:R-:W2:Y:S01]  /*2360*/  @P0 LDG.E.LTC128B.U16 R24, desc[UR36][R14.64] ;  /* 0x000000240e180981 */ /* 0x000ea2000c1e1520 */
[----:B------:R-:W-:Y:S01]  /*2370*/  IADD3 R20, P2, R8, R20, RZ ;  /* 0x0000001408147210 */ /* 0x000fe20007f5e0ff */
[----:B------:R-:W-:Y:S01]  /*2380*/  BSSY B1, `(.L_x_39) ;  /* 0x0000011000017945 */ /* 0x000fe20003800000 */
[C---:B------:R-:W-:Y:S02]  /*2390*/  SHF.L.U64.HI R13, R100.reuse, 0x4, R101 ;  /* 0x00000004640d7819 */ /* 0x040fe40000010265 */
[----:B------:R-:W-:Y:S01]  /*23a0*/  ISETP.GT.AND P1, PT, R3, 0x8, P1 ;  /* 0x000000080300780c */ /* 0x000fe20000f24270 */
[----:B0-----:R-:W-:Y:S01]  /*23b0*/  IMAD.X R21, R9, 0x1, R99, P2 ;  /* 0x0000000109157824 */ /* 0x001fe200010e0663 */
[----:B------:R-:W-:Y:S01]  /*23c0*/  LEA R12, P2, R100, R10, 0x4 ;  /* 0x0000000a640c7211 */ /* 0x000fe200078420ff */
[----:B------:R-:W-:-:S04]  /*23d0*/  IMAD.WIDE.U32 R20, R89, R96, R20 ;  /* 0x0000006059147225 */ /* 0x000fc800078e0014 */
[----:B------:R-:W-:Y:S01]  /*23e0*/  IMAD.X R13, R13, 0x1, R11, P2 ;  /* 0x000000010d0d7824 */ /* 0x000fe200010e060b */
[----:B------:R-:W-:Y:S01]  /*23f0*/  LEA R8, P3, R20, R104, 0x1 ;  /* 0x0000006814087211 */ /* 0x000fe200078608ff */
[----:B------:R-:W-:-:S05]  /*2400*/  IMAD.IADD R9, R97, 0x1, R21 ;  /* 0x0000000161097824 */ /* 0x000fca00078e0215 */
[----:B------:R-:W-:Y:S01]  /*2410*/  LEA.HI.X R9, R20, R105, R9, 0x1, P3 ;  /* 0x0000006914097211 */ /* 0x000fe200018f0c09 */
[----:B--2---:R-:W-:-:S05]  /*2420*/  HADD2.F32 R5, -RZ, R24.H0_H0 ;  /* 0x20000018ff057230 */ /* 0x004fca0000004100 */
[----:B------:R-:W-:-:S04]  /*2430*/  FMUL R5, R5, R88 ;  /* 0x0000005805057220 */ /* 0x000fc80000400000 */
[----:B------:R-:W-:-:S05]  /*2440*/  FFMA R5, R26, R23, R5 ;  /* 0x000000171a057223 */ /* 0x000fca0000000005 */
[----:B------:R-:W-:-:S05]  /*2450*/  F2FP.F16.F32.PACK_AB R5, RZ, R5 ;  /* 0x00000005ff05723e */ /* 0x000fca00000000ff */
[----:B------:R0:W-:Y:S01]  /*2460*/  @P0 STG.E.U16 desc[UR36][R12.64], R5 ;  /* 0x000000050c000986 */ /* 0x0001e2000c101524 */
[----:B------:R-:W-:Y:S05]  /*2470*/  @!P1 BRA `(.L_x_40) ;  /* 0x0000000000049947 */ /* 0x000fea0003800000 */
[----:B------:R2:W5:Y:S02]  /*2480*/  LDG.E.LTC128B.U16 R24, desc[UR36][R8.64+0x2] ;  /* 0x0000022408187981 */ /* 0x000564000c1e1520 */
.L_x_40:
[----:B------:R-:W-:Y:S05]  /*2490*/  BSYNC B1 ;  /* 0x0000000000017941 */ /* 0x000fea0003800000 */
.L_x_39:
[----:B0----5:R-:W-:Y:S01]  /*24a0*/  HADD2.F32 R5, -RZ, R24.H0_H0 ;  /* 0x20000018ff057230 */ /* 0x021fe20000004100 */
[----:B------:R-:W-:Y:S01]  /*24b0*/  ISETP.GT.AND P0, PT, R4, 0x8, PT ;  /* 0x000000080400780c */ /* 0x000fe20003f04270 */
[----:B------:R-:W-:Y:S03]  /*24c0*/  BSSY B1, `(.L_x_41) ;  /* 0x0000008000017945 */ /* 0x000fe60003800000 */
[----:B------:R-:W-:Y:S01]  /*24d0*/  FMUL R14, R5, R88 ;  /* 0x00000058050e7220 */ /* 0x000fe20000400000 */
[----:B------:R-:W-:-:S03]  /*24e0*/  ISETP.GT.AND P2, PT, R3, RZ, P0 ;  /* 0x000000ff0300720c */ /* 0x000fc60000744270 */
[----:B------:R-:W-:-:S05]  /*24f0*/  FFMA R14, R27, R23, R14 ;  /* 0x000000171b0e7223 */ /* 0x000fca000000000e */
[----:B------:R-:W-:-:S05]  /*2500*/  F2FP.F16.F32.PACK_AB R14, RZ, R14 ;  /* 0x0000000eff0e723e */ /* 0x000fca00000000ff */
[----:B------:R0:W-:Y:S01]  /*2510*/  @P1 STG.E.U16 desc[UR36][R12.64+0x2], R14 ;  /* 0x0000020e0c001986 */ /* 0x0001e2000c101524 */
[----:B------:R-:W-:Y:S05]  /*2520*/  @!P2 BRA `(.L_x_42) ;  /* 0x000000000004a947 */ /* 0x000fea0003800000 */
[----:B------:R3:W5:Y:S02]  /*2530*/  LDG.E.LTC128B.U16 R24, desc[UR36][R6.64+0x10] ;  /* 0x0000102406187981 */ /* 0x000764000c1e1520 */
.L_x_42:
[----:B------:R-:W-:Y:S05]  /*2540*/  BSYNC B1 ;  /* 0x0000000000017941 */ /* 0x000fea0003800000 */
.L_x_41:
[----:B-----5:R-:W-:Y:S01]  /*2550*/  HADD2.F32 R5, -RZ, R24.H0_H0 ;  /* 0x20000018ff057230 */ /* 0x020fe20000004100 */
        /* <DEDUP_REMOVED lines=9> */
.L_x_44:
[----:B------:R-:W-:Y:S05]  /*25f0*/  BSYNC B1 ;  /* 0x0000000000017941 */ /* 0x000fea0003800000 */
.L_x_43:
[----:B----45:R-:W-:Y:S01]  /*2600*/  HADD2.F32 R5, -RZ, R24.H0_H0 ;  /* 0x20000018ff057230 */ /* 0x030fe20000004100 */
[----:B------:R-:W-:Y:S01]  /*2610*/  ISETP.GT.AND P0, PT, R3, 0x8, P0 ;  /* 0x000000080300780c */ /* 0x000fe20000704270 */
[----:B------:R-:W-:Y:S03]  /*2620*/  BSSY B1, `(.L_x_45) ;  /* 0x0000007000017945 */ /* 0x000fe60003800000 */
[----:B0-----:R-:W-:-:S04]  /*2630*/  FMUL R14, R5, R88 ;  /* 0x00000058050e7220 */ /* 0x001fc80000400000 */
[----:B------:R-:W-:-:S05]  /*2640*/  FFMA R14, R29, R23, R14 ;  /* 0x000000171d0e7223 */ /* 0x000fca000000000e */
[----:B------:R-:W-:-:S05]  /*2650*/  F2FP.F16.F32.PACK_AB R14, RZ, R14 ;  /* 0x0000000eff0e723e */ /* 0x000fca00000000ff */
[----:B------:R0:W-:Y:S01]  /*2660*/  @P3 STG.E.U16 desc[UR36][R10.64+0x12], R14 ;  /* 0x0000120e0a003986 */ /* 0x0001e2000c101524 */
[----:B------:R-:W-:Y:S05]  /*2670*/  @!P0 BRA `(.L_x_46) ;  /* 0x0000000000048947 */ /* 0x000fea0003800000 */
[----:B------:R4:W5:Y:S02]  /*2680*/  LDG.E.LTC128B.U16 R24, desc[UR36][R8.64+0x10] ;  /* 0x0000102408187981 */ /* 0x000964000c1e1520 */
.L_x_46:
[----:B------:R-:W-:Y:S05]  /*2690*/  BSYNC B1 ;  /* 0x0000000000017941 */ /* 0x000fea0003800000 */
.L_x_45:
[----:B-----5:R-:W-:Y:S01]  /*26a0*/  HADD2.F32 R5, -RZ, R24.H0_H0 ;  /* 0x20000018ff057230 */ /* 0x020fe20000004100 */
[----:B------:R-:W-:Y:S01]  /*26b0*/  ISETP.GT.AND P1, PT, R3, 0x8, P1 ;  /* 0x000000080300780c */ /* 0x000fe20000f24270 */
[----:B------:R-:W-:Y:S03]  /*26c0*/  BSSY B1, `(.L_x_47) ;  /* 0x0000007000017945 */ /* 0x000fe60003800000 */
[----:B------:R-:W-:-:S04]  /*26d0*/  FMUL R5, R5, R88 ;  /* 0x0000005805057220 */ /* 0x000fc80000400000 */
[----:B------:R-:W-:-:S05]  /*26e0*/  FFMA R5, R30, R23, R5 ;  /* 0x000000171e057223 */ /* 0x000fca0000000005 */
[----:B------:R-:W-:-:S05]  /*26f0*/  F2FP.F16.F32.PACK_AB R5, RZ, R5 ;  /* 0x00000005ff05723e */ /* 0x000fca00000000ff */
[----:B------:R0:W-:Y:S01]  /*2700*/  @P0 STG.E.U16 desc[UR36][R12.64+0x10], R5 ;  /* 0x000010050c000986 */ /* 0x0001e2000c101524 */
[----:B------:R-:W-:Y:S05]  /*2710*/  @!P1 BRA `(.L_x_48) ;  /* 0x0000000000049947 */ /* 0x000fea0003800000 */
[----:B------:R0:W5:Y:S02]  /*2720*/  LDG.E.LTC128B.U16 R24, desc[UR36][R8.64+0x12] ;  /* 0x0000122408187981 */ /* 0x000164000c1e1520 */
.L_x_48:
[----:B------:R-:W-:Y:S05]  /*2730*/  BSYNC B1 ;  /* 0x0000000000017941 */ /* 0x000fea0003800000 */
.L_x_47:
        /* <DEDUP_REMOVED lines=10> */
.L_x_50:
[----:B------:R-:W-:Y:S05]  /*27e0*/  BSYNC B1 ;  /* 0x0000000000017941 */ /* 0x000fea0003800000 */
.L_x_49:
        /* <DEDUP_REMOVED lines=10> */
.L_x_52:
[----:B------:R-:W-:Y:S05]  /*2890*/  BSYNC B1 ;  /* 0x0000000000017941 */ /* 0x000fea0003800000 */
.L_x_51:
[----:B0----5:R-:W-:Y:S01]  /*28a0*/  HADD2.F32 R5, -RZ, R24.H0_H0 ;  /* 0x20000018ff057230 */ /* 0x021fe20000004100 */
        /* <DEDUP_REMOVED lines=8> */
.L_x_54:
[----:B------:R-:W-:Y:S05]  /*2930*/  BSYNC B1 ;  /* 0x0000000000017941 */ /* 0x000fea0003800000 */
.L_x_53:
        /* <DEDUP_REMOVED lines=9> */
.L_x_56:
[----:B------:R-:W-:Y:S05]  /*29d0*/  BSYNC B1 ;  /* 0x0000000000017941 */ /* 0x000fea0003800000 */
.L_x_55:
        /* <DEDUP_REMOVED lines=10> */
.L_x_58:
[----:B------:R-:W-:Y:S05]  /*2a80*/  BSYNC B1 ;  /* 0x0000000000017941 */ /* 0x000fea0003800000 */
.L_x_57:
        /* <DEDUP_REMOVED lines=10> */
.L_x_60:
[----:B------:R-:W-:Y:S05]  /*2b30*/  BSYNC B1 ;  /* 0x0000000000017941 */ /* 0x000fea0003800000 */
.L_x_59:
        /* <DEDUP_REMOVED lines=9> */
.L_x_62:
[----:B------:R-:W-:Y:S05]  /*2bd0*/  BSYNC B1 ;  /* 0x0000000000017941 */ /* 0x000fea0003800000 */
.L_x_61:
        /* <DEDUP_REMOVED lines=9> */
.L_x_64:
[----:B------:R-:W-:Y:S05]  /*2c70*/  BSYNC B1 ;  /* 0x0000000000017941 */ /* 0x000fea0003800000 */
.L_x_63:
        /* <DEDUP_REMOVED lines=10> */
.L_x_66:
[----:B------:R-:W-:Y:S05]  /*2d20*/  BSYNC B1 ;  /* 0x0000000000017941 */ /* 0x000fea0003800000 */
.L_x_65:
        /* <DEDUP_REMOVED lines=10> */
.L_x_68:
[----:B------:R-:W-:Y:S05]  /*2dd0*/  BSYNC B1 ;  /* 0x0000000000017941 */ /* 0x000fea0003800000 */
.L_x_67:
        /* <DEDUP_REMOVED lines=9> */
.L_x_70:
[----:B------:R-:W-:Y:S05]  /*2e70*/  BSYNC B1 ;  /* 0x0000000000017941 */ /* 0x000fea0003800000 */
.L_x_69:
        /* <DEDUP_REMOVED lines=9> */
.L_x_72:
[----:B------:R-:W-:Y:S05]  /*2f10*/  BSYNC B1 ;  /* 0x0000000000017941 */ /* 0x000fea0003800000 */
.L_x_71:
        /* <DEDUP_REMOVED lines=10> */
.L_x_74:
[----:B------:R-:W-:Y:S05]  /*2fc0*/  BSYNC B1 ;  /* 0x0000000000017941 */ /* 0x000fea0003800000 */
.L_x_73:
        /* <DEDUP_REMOVED lines=10> */
.L_x_76:
[----:B------:R-:W-:Y:S05]  /*3070*/  BSYNC B1 ;  /* 0x0000000000017941 */ /* 0x000fea0003800000 */
.L_x_75:
        /* <DEDUP_REMOVED lines=9> */
.L_x_78:
[----:B------:R-:W-:Y:S05]  /*3110*/  BSYNC B1 ;  /* 0x0000000000017941 */ /* 0x000fea0003800000 */
.L_x_77:
        /* <DEDUP_REMOVED lines=9> */
.L_x_80:
[----:B------:R-:W-:Y:S05]  /*31b0*/  BSYNC B1 ;  /* 0x0000000000017941 */ /* 0x000fea0003800000 */
.L_x_79:
        /* <DEDUP_REMOVED lines=10> */
.L_x_82:
[----:B------:R-:W-:Y:S05]  /*3260*/  BSYNC B1 ;  /* 0x0000000000017941 */ /* 0x000fea0003800000 */
.L_x_81:
        /* <DEDUP_REMOVED lines=10> */
.L_x_84:
[----:B------:R-:W-:Y:S05]  /*3310*/  BSYNC B1 ;  /* 0x0000000000017941 */ /* 0x000fea0003800000 */
.L_x_83:
        /* <DEDUP_REMOVED lines=9> */
.L_x_86:
[----:B------:R-:W-:Y:S05]  /*33b0*/  BSYNC B1 ;  /* 0x0000000000017941 */ /* 0x000fea0003800000 */
.L_x_85:
        /* <DEDUP_REMOVED lines=9> */
.L_x_88:
[----:B------:R-:W-:Y:S05]  /*3450*/  BSYNC B1 ;  /* 0x0000000000017941 */ /* 0x000fea0003800000 */
.L_x_87:
        /* <DEDUP_REMOVED lines=10> */
.L_x_90:
[----:B------:R-:W-:Y:S05]  /*3500*/  BSYNC B1 ;  /* 0x0000000000017941 */ /* 0x000fea0003800000 */
.L_x_89:
        /* <DEDUP_REMOVED lines=10> */
.L_x_92:
[----:B------:R-:W-:Y:S05]  /*35b0*/  BSYNC B1 ;  /* 0x0000000000017941 */ /* 0x000fea0003800000 */
.L_x_91:
        /* <DEDUP_REMOVED lines=9> */
.L_x_94:
[----:B------:R-:W-:Y:S05]  /*3650*/  BSYNC B1 ;  /* 0x0000000000017941 */ /* 0x000fea0003800000 */
.L_x_93:
        /* <DEDUP_REMOVED lines=9> */
.L_x_96:
[----:B------:R-:W-:Y:S05]  /*36f0*/  BSYNC B1 ;  /* 0x0000000000017941 */ /* 0x000fea0003800000 */
.L_x_95:
        /* <DEDUP_REMOVED lines=10> */
.L_x_98:
[----:B------:R-:W-:Y:S05]  /*37a0*/  BSYNC B1 ;  /* 0x0000000000017941 */ /* 0x000fea0003800000 */
.L_x_97:
        /* <DEDUP_REMOVED lines=10> */
.L_x_100:
[----:B------:R-:W-:Y:S05]  /*3850*/  BSYNC B1 ;  /* 0x0000000000017941 */ /* 0x000fea0003800000 */
.L_x_99:
        /* <DEDUP_REMOVED lines=9> */
.L_x_102:
[----:B------:R-:W-:Y:S05]  /*38f0*/  BSYNC B1 ;  /* 0x0000000000017941 */ /* 0x000fea0003800000 */
.L_x_101:
        /* <DEDUP_REMOVED lines=9> */
.L_x_104:
[----:B------:R-:W-:Y:S05]  /*3990*/  BSYNC B1 ;  /* 0x0000000000017941 */ /* 0x000fea0003800000 */
.L_x_103:
        /* <DEDUP_REMOVED lines=10> */
.L_x_106:
[----:B------:R-:W-:Y:S05]  /*3a40*/  BSYNC B1 ;  /* 0x0000000000017941 */ /* 0x000fea0003800000 */
.L_x_105:
        /* <DEDUP_REMOVED lines=10> */
.L_x_108:
[----:B------:R-:W-:Y:S05]  /*3af0*/  BSYNC B1 ;  /* 0x0000000000017941 */ /* 0x000fea0003800000 */
.L_x_107:
        /* <DEDUP_REMOVED lines=9> */
.L_x_110:
[----:B------:R-:W-:Y:S05]  /*3b90*/  BSYNC B1 ;  /* 0x0000000000017941 */ /* 0x000fea0003800000 */
.L_x_109:
        /* <DEDUP_REMOVED lines=9> */
.L_x_112:
[----:B------:R-:W-:Y:S05]  /*3c30*/  BSYNC B1 ;  /* 0x0000000000017941 */ /* 0x000fea0003800000 */
.L_x_111:
        /* <DEDUP_REMOVED lines=10> */
.L_x_114:
[----:B------:R-:W-:Y:S05]  /*3ce0*/  BSYNC B1 ;  /* 0x0000000000017941 */ /* 0x000fea0003800000 */
.L_x_113:
        /* <DEDUP_REMOVED lines=10> */
.L_x_116:
[----:B------:R-:W-:Y:S05]  /*3d90*/  BSYNC B1 ;  /* 0x0000000000017941 */ /* 0x000fea0003800000 */
.L_x_115:
        /* <DEDUP_REMOVED lines=9> */
.L_x_118:
[----:B------:R-:W-:Y:S05]  /*3e30*/  BSYNC B1 ;  /* 0x0000000000017941 */ /* 0x000fea0003800000 */
.L_x_117:
        /* <DEDUP_REMOVED lines=9> */
.L_x_120:
[----:B------:R-:W-:Y:S05]  /*3ed0*/  BSYNC B1 ;  /* 0x0000000000017941 */ /* 0x000fea0003800000 */
.L_x_119:
        /* <DEDUP_REMOVED lines=10> */
.L_x_122:
[----:B------:R-:W-:Y:S05]  /*3f80*/  BSYNC B1 ;  /* 0x0000000000017941 */ /* 0x000fea0003800000 */
.L_x_121:
        /* <DEDUP_REMOVED lines=10> */
.L_x_124:
[----:B------:R-:W-:Y:S05]  /*4030*/  BSYNC B1 ;  /* 0x0000000000017941 */ /* 0x000fea0003800000 */
.L_x_123:
        /* <DEDUP_REMOVED lines=9> */
.L_x_126:
[----:B------:R-:W-:Y:S05]  /*40d0*/  BSYNC B1 ;  /* 0x0000000000017941 */ /* 0x000fea0003800000 */
.L_x_125:
        /* <DEDUP_REMOVED lines=9> */
.L_x_128:
[----:B------:R-:W-:Y:S05]  /*4170*/  BSYNC B1 ;  /* 0x0000000000017941 */ /* 0x000fea0003800000 */
.L_x_127:
        /* <DEDUP_REMOVED lines=10> */
.L_x_130:
[----:B------:R-:W-:Y:S05]  /*4220*/  BSYNC B1 ;  /* 0x0000000000017941 */ /* 0x000fea0003800000 */
.L_x_129:
        /* <DEDUP_REMOVED lines=10> */
.L_x_132:
[----:B------:R-:W-:Y:S05]  /*42d0*/  BSYNC B1 ;  /* 0x0000000000017941 */ /* 0x000fea0003800000 */
.L_x_131:
        /* <DEDUP_REMOVED lines=9> */
.L_x_134:
[----:B------:R-:W-:Y:S05]  /*4370*/  BSYNC B1 ;  /* 0x0000000000017941 */ /* 0x000fea0003800000 */
.L_x_133:
        /* <DEDUP_REMOVED lines=9> */
.L_x_136:
[----:B------:R-:W-:Y:S05]  /*4410*/  BSYNC B1 ;  /* 0x0000000000017941 */ /* 0x000fea0003800000 */
.L_x_135:
        /* <DEDUP_REMOVED lines=10> */
.L_x_138:
[----:B------:R-:W-:Y:S05]  /*44c0*/  BSYNC B1 ;  /* 0x0000000000017941 */ /* 0x000fea0003800000 */
.L_x_137:
        /* <DEDUP_REMOVED lines=10> */
.L_x_140:
[----:B------:R-:W-:Y:S05]  /*4570*/  BSYNC B1 ;  /* 0x0000000000017941 */ /* 0x000fea0003800000 */
.L_x_139:
        /* <DEDUP_REMOVED lines=9> */
.L_x_142:
[----:B------:R-:W-:Y:S05]  /*4610*/  BSYNC B1 ;  /* 0x0000000000017941 */ /* 0x000fea0003800000 */
.L_x_141:
        /* <DEDUP_REMOVED lines=9> */
.L_x_144:
[----:B------:R-:W-:Y:S05]  /*46b0*/  BSYNC B1 ;  /* 0x0000000000017941 */ /* 0x000fea0003800000 */
.L_x_143:
        /* <DEDUP_REMOVED lines=10> */
.L_x_146:
[----:B------:R-:W-:Y:S05]  /*4760*/  BSYNC B1 ;  /* 0x0000000000017941 */ /* 0x000fea0003800000 */
.L_x_145:
        /* <DEDUP_REMOVED lines=10> */
.L_x_148:
[----:B------:R-:W-:Y:S05]  /*4810*/  BSYNC B1 ;  /* 0x0000000000017941 */ /* 0x000fea0003800000 */
.L_x_147:
        /* <DEDUP_REMOVED lines=9> */
.L_x_150:
[----:B------:R-:W-:Y:S05]  /*48b0*/  BSYNC B1 ;  /* 0x0000000000017941 */ /* 0x000fea0003800000 */
.L_x_149:
        /* <DEDUP_REMOVED lines=9> */
.L_x_152:
[----:B------:R-:W-:Y:S05]  /*4950*/  BSYNC B1 ;  /* 0x0000000000017941 */ /* 0x000fea0003800000 */
.L_x_151:
        /* <DEDUP_REMOVED lines=10> */
.L_x_154:
[----:B------:R-:W-:Y:S05]  /*4a00*/  BSYNC B1 ;  /* 0x0000000000017941 */ /* 0x000fea0003800000 */
.L_x_153:
[----:B-----5:R-:W-:Y:S01]  /*4a10*/  HADD2.F32 R5, -RZ, R24.H0_H0 ;  /* 0x20000018ff057230 */ /* 0x020fe20000004100 */
[----:B------:R-:W-:Y:S01]  /*4a20*/  ISETP.GT.AND P1, PT, R4, 0x79, PT ;  /* 0x000000790400780c */ /* 0x000fe20003f24270 */
[----:B------:R-:W-:Y:S01]  /*4a30*/  @P2 IMAD.MOV.U32 R4, RZ, RZ, R10 ;  /* 0x000000ffff042224 */ /* 0x000fe200078e000a */
[----:B------:R-:W-:Y:S02]  /*4a40*/  BSSY B1, `(.L_x_155) ;  /* 0x000000a000017945 */ /* 0x000fe40003800000 */
[----:B------:R-:W-:Y:S01]  /*4a50*/  FMUL R5, R5, R88 ;  /* 0x0000005805057220 */ /* 0x000fe20000400000 */
[----:B------:R-:W-:-:S03]  /*4a60*/  ISETP.GT.AND P3, PT, R3, RZ, P1 ;  /* 0x000000ff0300720c */ /* 0x000fc60000f64270 */
[----:B------:R-:W-:-:S05]  /*4a70*/  FFMA R5, R84, R23, R5 ;  /* 0x0000001754057223 */ /* 0x000fca0000000005 */
[----:B------:R-:W-:-:S04]  /*4a80*/  F2FP.F16.F32.PACK_AB R5, RZ, R5 ;  /* 0x00000005ff05723e */ /* 0x000fc800000000ff */
[----:B0-----:R-:W-:Y:S01]  /*4a90*/  PRMT R14, R5, 0x7610, R14 ;  /* 0x00007610050e7816 */ /* 0x001fe2000000000e */
[----:B------:R-:W-:-:S05]  /*4aa0*/  @P2 IMAD.MOV.U32 R5, RZ, RZ, R11 ;  /* 0x000000ffff052224 */ /* 0x000fca00078e000b */
[----:B------:R0:W-:Y:S01]  /*4ab0*/  @P2 STG.E.U16 desc[UR36][R4.64+0xf0], R14 ;  /* 0x0000f00e04002986 */ /* 0x0001e2000c101524 */
[----:B------:R-:W-:Y:S05]  /*4ac0*/  @!P3 BRA `(.L_x_156) ;  /* 0x000000000004b947 */ /* 0x000fea0003800000 */
[----:B------:R0:W5:Y:S02]  /*4ad0*/  LDG.E.LTC128B.U16 R24, desc[UR36][R6.64+0xf2] ;  /* 0x0000f22406187981 */ /* 0x000164000c1e1520 */
.L_x_156:
[----:B------:R-:W-:Y:S05]  /*4ae0*/  BSYNC B1 ;  /* 0x0000000000017941 */ /* 0x000fea0003800000 */
.L_x_155:
        /* <DEDUP_REMOVED lines=9> */
.L_x_158:
[----:B------:R-:W-:Y:S05]  /*4b80*/  BSYNC B1 ;  /* 0x0000000000017941 */ /* 0x000fea0003800000 */
.L_x_157:
[----:B-----5:R-:W-:Y:S01]  /*4b90*/  HADD2.F32 R5, -RZ, R24.H0_H0 ;  /* 0x20000018ff057230 */ /* 0x020fe20000004100 */
[----:B------:R-:W-:Y:S01]  /*4ba0*/  ISETP.GT.AND P1, PT, R3, 0x8, P1 ;  /* 0x000000080300780c */ /* 0x000fe20000f24270 */
[----:B0-----:R-:W-:Y:S01]  /*4bb0*/  @P0 IMAD.MOV.U32 R4, RZ, RZ, R12 ;  /* 0x000000ffff040224 */ /* 0x001fe200078e000c */
[----:B------:R-:W-:Y:S02]  /*4bc0*/  BSSY B1, `(.L_x_159) ;  /* 0x0000009000017945 */ /* 0x000fe40003800000 */
[----:B------:R-:W-:-:S04]  /*4bd0*/  FMUL R5, R5, R88 ;  /* 0x0000005805057220 */ /* 0x000fc80000400000 */
[----:B------:R-:W-:-:S05]  /*4be0*/  FFMA R5, R86, R23, R5 ;  /* 0x0000001756057223 */ /* 0x000fca0000000005 */
[----:B------:R-:W-:-:S04]  /*4bf0*/  F2FP.F16.F32.PACK_AB R5, RZ, R5 ;  /* 0x00000005ff05723e */ /* 0x000fc800000000ff */
[----:B-1-3--:R-:W-:Y:S01]  /*4c00*/  PRMT R6, R5, 0x7610, R6 ;  /* 0x0000761005067816 */ /* 0x00afe20000000006 */
[----:B------:R-:W-:-:S05]  /*4c10*/  @P0 IMAD.MOV.U32 R5, RZ, RZ, R13 ;  /* 0x000000ffff050224 */ /* 0x000fca00078e000d */
[----:B------:R0:W-:Y:S01]  /*4c20*/  @P0 STG.E.U16 desc[UR36][R4.64+0xf0], R6 ;  /* 0x0000f00604000986 */ /* 0x0001e2000c101524 */
[----:B------:R-:W-:Y:S05]  /*4c30*/  @!P1 BRA `(.L_x_160) ;  /* 0x0000000000049947 */ /* 0x000fea0003800000 */
[----:B------:R1:W5:Y:S02]  /*4c40*/  LDG.E.LTC128B.U16 R24, desc[UR36][R8.64+0xf2] ;  /* 0x0000f22408187981 */ /* 0x000364000c1e1520 */
.L_x_160:
[----:B------:R-:W-:Y:S05]  /*4c50*/  BSYNC B1 ;  /* 0x0000000000017941 */ /* 0x000fea0003800000 */
.L_x_159:
[----:B------:R-:W-:Y:S05]  /*4c60*/  @!P1 BRA `(.L_x_161) ;  /* 0x0000001000d09947 */ /* 0x000fea0003800000 */
[----:B-----5:R-:W-:-:S05]  /*4c70*/  HADD2.F32 R3, -RZ, R24.H0_H0 ;  /* 0x20000018ff037230 */ /* 0x020fca0000004100 */
[----:B0-----:R-:W-:-:S04]  /*4c80*/  FMUL R4, R3, R88 ;  /* 0x0000005803047220 */ /* 0x001fc80000400000 */
[----:B------:R-:W-:-:S05]  /*4c90*/  FFMA R4, R87, R23, R4 ;  /* 0x0000001757047223 */ /* 0x000fca0000000004 */
[----:B------:R-:W-:-:S05]  /*4ca0*/  F2FP.F16.F32.PACK_AB R4, RZ, R4 ;  /* 0x00000004ff04723e */ /* 0x000fca00000000ff */
[----:B------:R3:W-:Y:S01]  /*4cb0*/  STG.E.U16 desc[UR36][R12.64+0xf2], R4 ;  /* 0x0000f2040c007986 */ /* 0x0007e2000c101524 */
[----:B------:R-:W-:Y:S05]  /*4cc0*/  BRA `(.L_x_161) ;  /* 0x0000001000b87947 */ /* 0x000fea0003800000 */
.L_x_36:
[----:B------:R-:W-:Y:S01]  /*4cd0*/  ISETP.GT.AND P2, PT, R4, 0x1, PT ;  /* 0x000000010400780c */ /* 0x000fe20003f44270 */
[----:B------:R-:W-:Y:S01]  /*4ce0*/  ULDC.64 UR4, c[0x0][0x5c0] ;  /* 0x0001700000047ab9 */ /* 0x000fe20000000a00 */
[-C--:B------:R-:W-:Y:S01]  /*4cf0*/  FMUL R24, R24, R23.reuse ;  /* 0x0000001718187220 */ /* 0x080fe20000400000 */
[-C--:B------:R-:W-:Y:S01]  /*4d00*/  FMUL R25, R25, R23.reuse ;  /* 0x0000001719197220 */ /* 0x080fe20000400000 */
[----:B------:R-:W-:Y:S01]  /*4d10*/  ISETP.GT.AND P1, PT, R3, RZ, P2 ;  /* 0x000000ff0300720c */ /* 0x000fe20001724270 */
[-C--:B------:R-:W-:Y:S01]  /*4d20*/  FMUL R26, R26, R23.reuse ;  /* 0x000000171a1a7220 */ /* 0x080fe20000400000 */
[----:B------:R-:W-:Y:S01]  /*4d30*/  LEA R6, P4, R92, UR4, 0x1 ;  /* 0x000000045c067c11 */ /* 0x000fe2000f8808ff */
[-C--:B------:R-:W-:Y:S01]  /*4d40*/  FMUL R27, R27, R23.reuse ;  /* 0x000000171b1b7220 */ /* 0x080fe20000400000 */
[----:B------:R-:W-:Y:S01]  /*4d50*/  F2FP.F16.F32.PACK_AB R24, RZ, R24 ;  /* 0x00000018ff18723e */ /* 0x000fe200000000ff */
[-C--:B------:R-:W-:Y:S01]  /*4d60*/  FMUL R28, R28, R23.reuse ;  /* 0x000000171c1c7220 */ /* 0x080fe20000400000 */
[----:B------:R-:W-:Y:S01]  /*4d70*/  LEA.HI.X R7, R92, UR5, R109, 0x1, P4 ;  /* 0x000000055c077c11 */ /* 0x000fe2000a0f0c6d */
[----:B------:R-:W-:Y:S01]  /*4d80*/  FMUL R29, R29, R23 ;  /* 0x000000171d1d7220 */ /* 0x000fe20000400000 */
[----:B------:R-:W-:Y:S01]  /*4d90*/  F2FP.F16.F32.PACK_AB R25, RZ, R25 ;  /* 0x00000019ff19723e */ /* 0x000fe200000000ff */
[-C--:B------:R-:W-:Y:S01]  /*4da0*/  FMUL R30, R30, R23.reuse ;  /* 0x000000171e1e7220 */ /* 0x080fe20000400000 */
[----:B------:R-:W-:Y:S01]  /*4db0*/  ISETP.GT.AND P2, PT, R3, 0x8, P2 ;  /* 0x000000080300780c */ /* 0x000fe20001744270 */
[----:B------:R-:W-:Y:S01]  /*4dc0*/  @P3 STG.E.U16 desc[UR36][R6.64], R24 ;  /* 0x0000001806003986 */ /* 0x000fe2000c101524 */
[C---:B------:R-:W-:Y:S01]  /*4dd0*/  SHF.L.U64.HI R101, R100.reuse, 0x4, R101 ;  /* 0x0000000464657819 */ /* 0x040fe20000010265 */
[-C--:B------:R-:W-:Y:S01]  /*4de0*/  FMUL R31, R31, R23.reuse ;  /* 0x000000171f1f7220 */ /* 0x080fe20000400000 */
[----:B------:R-:W-:Y:S01]  /*4df0*/  LEA R8, P3, R100, R6, 0x4 ;  /* 0x0000000664087211 */ /* 0x000fe200078620ff */
[----:B------:R-:W-:Y:S01]  /*4e00*/  @P1 STG.E.U16 desc[UR36][R6.64+0x2], R25 ;  /* 0x0000021906001986 */ /* 0x000fe2000c101524 */
[----:B------:R-:W-:Y:S01]  /*4e10*/  ISETP.GT.AND P1, PT, R3, 0x8, P0 ;  /* 0x000000080300780c */ /* 0x000fe20000724270 */
[----:B------:R-:W-:Y:S01]  /*4e20*/  FMUL R32, R32, R23 ;  /* 0x0000001720207220 */ /* 0x000fe20000400000 */
[----:B------:R-:W-:Y:S01]  /*4e30*/  F2FP.F16.F32.PACK_AB R26, RZ, R26 ;  /* 0x0000001aff1a723e */ /* 0x000fe200000000ff */
[----:B------:R-:W-:Y:S01]  /*4e40*/  IMAD.X R9, R101, 0x1, R7, P3 ;  /* 0x0000000165097824 */ /* 0x000fe200018e0607 */
[----:B------:R-:W-:Y:S01]  /*4e50*/  F2FP.F16.F32.PACK_AB R27, RZ, R27 ;  /* 0x0000001bff1b723e */ /* 0x000fe200000000ff */
[-C--:B------:R-:W-:Y:S01]  /*4e60*/  FMUL R33, R33, R23.reuse ;  /* 0x0000001721217220 */ /* 0x080fe20000400000 */
[----:B------:R-:W-:Y:S01]  /*4e70*/  ISETP.GT.AND P0, PT, R4, 0x8, PT ;  /* 0x000000080400780c */ /* 0x000fe20003f04270 */
[-C--:B------:R-:W-:Y:S01]  /*4e80*/  FMUL R34, R34, R23.reuse ;  /* 0x0000001722227220 */ /* 0x080fe20000400000 */
[----:B------:R-:W-:Y:S01]  /*4e90*/  F2FP.F16.F32.PACK_AB R28, RZ, R28 ;  /* 0x0000001cff1c723e */ /* 0x000fe200000000ff */
[-C--:B------:R-:W-:Y:S01]  /*4ea0*/  FMUL R35, R35, R23.reuse ;  /* 0x0000001723237220 */ /* 0x080fe20000400000 */
[C---:B------:R-:W-:Y:S01]  /*4eb0*/  ISETP.GT.AND P4, PT, R3.reuse, RZ, P0 ;  /* 0x000000ff0300720c */ /* 0x040fe20000784270 */
[----:B------:R-:W-:Y:S01]  /*4ec0*/  FMUL R36, R36, R23 ;  /* 0x0000001724247220 */ /* 0x000fe20000400000 */
[----:B------:R-:W-:Y:S01]  /*4ed0*/  F2FP.F16.F32.PACK_AB R29, RZ, R29 ;  /* 0x0000001dff1d723e */ /* 0x000fe200000000ff */
[----:B------:R-:W-:Y:S01]  /*4ee0*/  @P1 STG.E.U16 desc[UR36][R8.64], R26 ;  /* 0x0000001a08001986 */ /* 0x000fe2000c101524 */
[----:B------:R-:W-:Y:S01]  /*4ef0*/  ISETP.GT.AND P1, PT, R3, 0x8, P0 ;  /* 0x000000080300780c */ /* 0x000fe20000724270 */
[-C--:B------:R-:W-:Y:S01]  /*4f00*/  FMUL R37, R37, R23.reuse ;  /* 0x0000001725257220 */ /* 0x080fe20000400000 */
[----:B------:R-:W-:Y:S01]  /*4f10*/  F2FP.F16.F32.PACK_AB R30, RZ, R30 ;  /* 0x0000001eff1e723e */ /* 0x000fe200000000ff */
[----:B------:R-:W-:Y:S01]  /*4f20*/  @P2 STG.E.U16 desc[UR36][R8.64+0x2], R27 ;  /* 0x0000021b08002986 */ /* 0x000fe2000c101524 */
[----:B------:R-:W-:Y:S01]  /*4f30*/  ISETP.GT.AND P2, PT, R4, 0x9, PT ;  /* 0x000000090400780c */ /* 0x000fe20003f44270 */
[----:B------:R-:W-:Y:S01]  /*4f40*/  FMUL R38, R38, R23 ;  /* 0x0000001726267220 */ /* 0x000fe20000400000 */
[----:B------:R-:W-:Y:S01]  /*4f50*/  F2FP.F16.F32.PACK_AB R31, RZ, R31 ;  /* 0x0000001fff1f723e */ /* 0x000fe200000000ff */
[-C--:B------:R-:W-:Y:S01]  /*4f60*/  FMUL R39, R39, R23.reuse ;  /* 0x0000001727277220 */ /* 0x080fe20000400000 */
[C---:B------:R-:W-:Y:S01]  /*4f70*/  ISETP.GT.AND P3, PT, R3.reuse, RZ, P2 ;  /* 0x000000ff0300720c */ /* 0x040fe20001764270 */
[----:B------:R-:W-:Y:S01]  /*4f80*/  @P4 STG.E.U16 desc[UR36][R6.64+0x10], R28 ;  /* 0x0000101c06004986 */ /* 0x000fe2000c101524 */
[----:B------:R-:W-:Y:S01]  /*4f90*/  ISETP.GT.AND P2, PT, R3, 0x8, P2 ;  /* 0x000000080300780c */ /* 0x000fe20001744270 */
[-C--:B------:R-:W-:Y:S01]  /*4fa0*/  FMUL R40, R40, R23.reuse ;  /* 0x0000001728287220 */ /* 0x080fe20000400000 */
[----:B------:R-:W-:Y:S01]  /*4fb0*/  ISETP.GT.AND P0, PT, R4, 0x10, PT ;  /* 0x000000100400780c */ /* 0x000fe20003f04270 */
[-C--:B------:R-:W-:Y:S01]  /*4fc0*/  FMUL R41, R41, R23.reuse ;  /* 0x0000001729297220 */ /* 0x080fe20000400000 */
[----:B------:R-:W-:Y:S01]  /*4fd0*/  F2FP.F16.F32.PACK_AB R32, RZ, R32 ;  /* 0x00000020ff20723e */ /* 0x000fe200000000ff */
[-C--:B------:R-:W-:Y:S01]  /*4fe0*/  FMUL R42, R42, R23.reuse ;  /* 0x000000172a2a7220 */ /* 0x080fe20000400000 */
[----:B------:R-:W-:Y:S01]  /*4ff0*/  ISETP.GT.AND P4, PT, R3, RZ, P0 ;  /* 0x000000ff0300720c */ /* 0x000fe20000784270 */
[----:B------:R-:W-:Y:S01]  /*5000*/  FMUL R43, R43, R23 ;  /* 0x000000172b2b7220 */ /* 0x000fe20000400000 */
[----:B------:R-:W-:Y:S01]  /*5010*/  F2FP.F16.F32.PACK_AB R33, RZ, R33 ;  /* 0x00000021ff21723e */ /* 0x000fe200000000ff */
[-C--:B------:R-:W-:Y:S01]  /*5020*/  FMUL R44, R44, R23.reuse ;  /* 0x000000172c2c7220 */ /* 0x080fe20000400000 */
[----:B------:R-:W-:Y:S01]  /*5030*/  F2FP.F16.F32.PACK_AB R34, RZ, R34 ;  /* 0x00000022ff22723e */ /* 0x000fe200000000ff */
[----:B------:R-:W-:Y:S01]  /*5040*/  @P3 STG.E.U16 desc[UR36][R6.64+0x12], R29 ;  /* 0x0000121d06003986 */ /* 0x000fe2000c101524 */
[----:B------:R-:W-:Y:S01]  /*5050*/  ISETP.GT.AND P3, PT, R4, 0x11, PT ;  /* 0x000000110400780c */ /* 0x000fe20003f64270 */
[----:B------:R-:W-:Y:S01]  /*5060*/  FMUL R45, R45, R23 ;  /* 0x000000172d2d7220 */ /* 0x000fe20000400000 */
[----:B------:R-:W-:Y:S01]  /*5070*/  F2FP.F16.F32.PACK_AB R35, RZ, R35 ;  /* 0x00000023ff23723e */ /* 0x000fe200000000ff */
[----:B------:R-:W-:Y:S01]  /*5080*/  @P1 STG.E.U16 desc[UR36][R8.64+0x10], R30 ;  /* 0x0000101e08001986 */ /* 0x000fe2000c101524 */
[C---:B------:R-:W-:Y:S01]  /*5090*/  ISETP.GT.AND P1, PT, R3.reuse, 0x8, P0 ;  /* 0x000000080300780c */ /* 0x040fe20000724270 */
[-C--:B------:R-:W-:Y:S01]  /*50a0*/  FMUL R46, R46, R23.reuse ;  /* 0x000000172e2e7220 */ /* 0x080fe20000400000 */
[----:B------:R-:W-:Y:S01]  /*50b0*/  ISETP.GT.AND P0, PT, R4, 0x18, PT ;  /* 0x000000180400780c */ /* 0x000fe20003f04270 */
[----:B------:R-:W-:Y:S01]  /*50c0*/  @P2 STG.E.U16 desc[UR36][R8.64+0x12], R31 ;  /* 0x0000121f08002986 */ /* 0x000fe2000c101524 */
[----:B------:R-:W-:Y:S01]  /*50d0*/  ISETP.GT.AND P2, PT, R3, RZ, P3 ;  /* 0x000000ff0300720c */ /* 0x000fe20001f44270 */
[-C--:B------:R-:W-:Y:S01]  /*50e0*/  FMUL R47, R47, R23.reuse ;  /* 0x000000172f2f7220 */ /* 0x080fe20000400000 */
[C---:B------:R-:W-:Y:S01]  /*50f0*/  ISETP.GT.AND P3, PT, R3.reuse, 0x8, P3 ;  /* 0x000000080300780c */ /* 0x040fe20001f64270 */
[----:B------:R-:W-:Y:S01]  /*5100*/  @P4 STG.E.U16 desc[UR36][R6.64+0x20], R32 ;  /* 0x0000202006004986 */ /* 0x000fe2000c101524 */
[----:B------:R-:W-:Y:S01]  /*5110*/  ISETP.GT.AND P4, PT, R3, RZ, P0 ;  /* 0x000000ff0300720c */ /* 0x000fe20000784270 */
[-C--:B------:R-:W-:Y:S01]  /*5120*/  FMUL R48, R48, R23.reuse ;  /* 0x0000001730307220 */ /* 0x080fe20000400000 */
[----:B------:R-:W-:Y:S01]  /*5130*/  F2FP.F16.F32.PACK_AB R36, RZ, R36 ;  /* 0x00000024ff24723e */ /* 0x000fe200000000ff */
[----:B------:R-:W-:Y:S01]  /*5140*/  FMUL R49, R49, R23 ;  /* 0x0000001731317220 */ /* 0x000fe20000400000 */
[----:B------:R-:W-:Y:S01]  /*5150*/  F2FP.F16.F32.PACK_AB R37, RZ, R37 ;  /* 0x00000025ff25723e */ /* 0x000fe200000000ff */
[-C--:B------:R-:W-:Y:S01]  /*5160*/  FMUL R50, R50, R23.reuse ;  /* 0x0000001732327220 */ /* 0x080fe20000400000 */
[----:B------:R-:W-:Y:S01]  /*5170*/  F2FP.F16.F32.PACK_AB R38, RZ, R38 ;  /* 0x00000026ff26723e */ /* 0x000fe200000000ff */
[----:B------:R-:W-:Y:S01]  /*5180*/  FMUL R51, R51, R23 ;  /* 0x0000001733337220 */ /* 0x000fe20000400000 */
[----:B------:R-:W-:Y:S01]  /*5190*/  F2FP.F16.F32.PACK_AB R39, RZ, R39 ;  /* 0x00000027ff27723e */ /* 0x000fe200000000ff */
[----:B------:R-:W-:Y:S01]  /*51a0*/  @P2 STG.E.U16 desc[UR36][R6.64+0x22], R33 ;  /* 0x0000222106002986 */ /* 0x000fe2000c101524 */
[----:B------:R-:W-:Y:S01]  /*51b0*/  F2FP.F16.F32.PACK_AB R40, RZ, R40 ;  /* 0x00000028ff28723e */ /* 0x000fe200000000ff */
[----:B------:R-:W-:Y:S01]  /*51c0*/  FMUL R52, R52, R23 ;  /* 0x0000001734347220 */ /* 0x000fe20000400000 */
[----:B------:R-:W-:Y:S01]  /*51d0*/  F2FP.F16.F32.PACK_AB R41, RZ, R41 ;  /* 0x00000029ff29723e */ /* 0x000fe200000000ff */
[----:B------:R-:W-:Y:S01]  /*51e0*/  @P1 STG.E.U16 desc[UR36][R8.64+0x20], R34 ;  /* 0x0000202208001986 */ /* 0x000fe2000c101524 */
[----:B------:R-:W-:Y:S01]  /*51f0*/  ISETP.GT.AND P1, PT, R3, 0x8, P0 ;  /* 0x000000080300780c */ /* 0x000fe20000724270 */
[-C--:B------:R-:W-:Y:S01]  /*5200*/  FMUL R53, R53, R23.reuse ;  /* 0x0000001735357220 */ /* 0x080fe20000400000 */
[C---:B------:R-:W-:Y:S01]  /*5210*/  ISETP.GT.AND P0, PT, R4.reuse, 0x20, PT ;  /* 0x000000200400780c */ /* 0x040fe20003f04270 */
[----:B------:R-:W-:Y:S01]  /*5220*/  @P3 STG.E.U16 desc[UR36][R8.64+0x22], R35 ;  /* 0x0000222308003986 */ /* 0x000fe2000c101524 */
[----:B------:R-:W-:Y:S01]  /*5230*/  ISETP.GT.AND P3, PT, R4, 0x19, PT ;  /* 0x000000190400780c */ /* 0x000fe20003f64270 */
[-C--:B------:R-:W-:Y:S01]  /*5240*/  FMUL R54, R54, R23.reuse ;  /* 0x0000001736367220 */ /* 0x080fe20000400000 */
[----:B------:R-:W-:Y:S01]  /*5250*/  F2FP.F16.F32.PACK_AB R42, RZ, R42 ;  /* 0x0000002aff2a723e */ /* 0x000fe200000000ff */
[----:B------:R-:W-:Y:S01]  /*5260*/  @P4 STG.E.U16 desc[UR36][R6.64+0x30], R36 ;  /* 0x0000302406004986 */ /* 0x000fe2000c101524 */
[----:B------:R-:W-:Y:S01]  /*5270*/  ISETP.GT.AND P2, PT, R3, RZ, P3 ;  /* 0x000000ff0300720c */ /* 0x000fe20001f44270 */
[-C--:B------:R-:W-:Y:S01]  /*5280*/  FMUL R55, R55, R23.reuse ;  /* 0x0000001737377220 */ /* 0x080fe20000400000 */
[C---:B------:R-:W-:Y:S01]  /*5290*/  ISETP.GT.AND P3, PT, R3.reuse, 0x8, P3 ;  /* 0x000000080300780c */ /* 0x040fe20001f64270 */
[-C--:B------:R-:W-:Y:S01]  /*52a0*/  FMUL R56, R56, R23.reuse ;  /* 0x0000001738387220 */ /* 0x080fe20000400000 */
[----:B------:R-:W-:Y:S01]  /*52b0*/  ISETP.GT.AND P4, PT, R3, RZ, P0 ;  /* 0x000000ff0300720c */ /* 0x000fe20000784270 */
[----:B------:R-:W-:Y:S01]  /*52c0*/  FMUL R57, R57, R23 ;  /* 0x0000001739397220 */ /* 0x000fe20000400000 */
[----:B------:R-:W-:Y:S01]  /*52d0*/  F2FP.F16.F32.PACK_AB R43, RZ, R43 ;  /* 0x0000002bff2b723e */ /* 0x000fe200000000ff */
[-C--:B------:R-:W-:Y:S01]  /*52e0*/  FMUL R58, R58, R23.reuse ;  /* 0x000000173a3a7220 */ /* 0x080fe20000400000 */
[----:B------:R-:W-:Y:S01]  /*52f0*/  F2FP.F16.F32.PACK_AB R44, RZ, R44 ;  /* 0x0000002cff2c723e */ /* 0x000fe200000000ff */
[----:B------:R-:W-:Y:S01]  /*5300*/  FMUL R59, R59, R23 ;  /* 0x000000173b3b7220 */ /* 0x000fe20000400000 */
[----:B------:R-:W-:Y:S01]  /*5310*/  F2FP.F16.F32.PACK_AB R45, RZ, R45 ;  /* 0x0000002dff2d723e */ /* 0x000fe200000000ff */
[----:B------:R-:W-:Y:S01]  /*5320*/  FMUL R60, R60, R23 ;  /* 0x000000173c3c7220 */ /* 0x000fe20000400000 */
[----:B------:R-:W-:Y:S01]  /*5330*/  F2FP.F16.F32.PACK_AB R46, RZ, R46 ;  /* 0x0000002eff2e723e */ /* 0x000fe200000000ff */
[----:B------:R-:W-:Y:S01]  /*5340*/  @P2 STG.E.U16 desc[UR36][R6.64+0x32], R37 ;  /* 0x0000322506002986 */ /* 0x000fe2000c101524 */
[----:B------:R-:W-:Y:S01]  /*5350*/  F2FP.F16.F32.PACK_AB R47, RZ, R47 ;  /* 0x0000002fff2f723e */ /* 0x000fe200000000ff */
[-C--:B------:R-:W-:Y:S01]  /*5360*/  FMUL R61, R61, R23.reuse ;  /* 0x000000173d3d7220 */ /* 0x080fe20000400000 */
[----:B------:R-:W-:Y:S01]  /*5370*/  F2FP.F16.F32.PACK_AB R48, RZ, R48 ;  /* 0x00000030ff30723e */ /* 0x000fe200000000ff */
[----:B------:R-:W-:Y:S01]  /*5380*/  @P1 STG.E.U16 desc[UR36][R8.64+0x30], R38 ;  /* 0x0000302608001986 */ /* 0x000fe2000c101524 */
[----:B------:R-:W-:Y:S01]  /*5390*/  ISETP.GT.AND P1, PT, R3, 0x8, P0 ;  /* 0x000000080300780c */ /* 0x000fe20000724270 */
[-C--:B------:R-:W-:Y:S01]  /*53a0*/  FMUL R62, R62, R23.reuse ;  /* 0x000000173e3e7220 */ /* 0x080fe20000400000 */
[C---:B------:R-:W-:Y:S01]  /*53b0*/  ISETP.GT.AND P0, PT, R4.reuse, 0x28, PT ;  /* 0x000000280400780c */ /* 0x040fe20003f04270 */
[----:B------:R-:W-:Y:S01]  /*53c0*/  @P3 STG.E.U16 desc[UR36][R8.64+0x32], R39 ;  /* 0x0000322708003986 */ /* 0x000fe2000c101524 */
[----:B------:R-:W-:Y:S01]  /*53d0*/  ISETP.GT.AND P3, PT, R4, 0x21, PT ;  /* 0x000000210400780c */ /* 0x000fe20003f64270 */
[----:B------:R-:W-:Y:S01]  /*53e0*/  FMUL R63, R63, R23 ;  /* 0x000000173f3f7220 */ /* 0x000fe20000400000 */
[----:B------:R-:W-:Y:S01]  /*53f0*/  F2FP.F16.F32.PACK_AB R49, RZ, R49 ;  /* 0x00000031ff31723e */ /* 0x000fe200000000ff */
[----:B------:R-:W-:Y:S01]  /*5400*/  @P4 STG.E.U16 desc[UR36][R6.64+0x40], R40 ;  /* 0x0000402806004986 */ /* 0x000fe2000c101524 */
[C---:B------:R-:W-:Y:S01]  /*5410*/  ISETP.GT.AND P2, PT, R3.reuse, RZ, P3 ;  /* 0x000000ff0300720c */ /* 0x040fe20001f44270 */
[-C--:B------:R-:W-:Y:S01]  /*5420*/  FMUL R64, R64, R23.reuse ;  /* 0x0000001740407220 */ /* 0x080fe20000400000 */
[----:B------:R-:W-:Y:S01]  /*5430*/  ISETP.GT.AND P3, PT, R3, 0x8, P3 ;  /* 0x000000080300780c */ /* 0x000fe20001f64270 */
[-C--:B------:R-:W-:Y:S01]  /*5440*/  FMUL R65, R65, R23.reuse ;  /* 0x0000001741417220 */ /* 0x080fe20000400000 */
        /* <DEDUP_REMOVED lines=62> */
[----:B------:R-:W-:-:S02]  /*5830*/  F2FP.F16.F32.PACK_AB R68, RZ, R68 ;  /* 0x00000044ff44723e */ /* 0x000fc400000000ff */
[----:B------:R-:W-:Y:S01]  /*5840*/  F2FP.F16.F32.PACK_AB R69, RZ, R69 ;  /* 0x00000045ff45723e */ /* 0x000fe200000000ff */
[----:B------:R-:W-:Y:S01]  /*5850*/  @P1 STG.E.U16 desc[UR36][R8.64+0x60], R50 ;  /* 0x0000603208001986 */ /* 0x000fe2000c101524 */
[C---:B------:R-:W-:Y:S02]  /*5860*/  ISETP.GT.AND P1, PT, R3.reuse, 0x8, P0 ;  /* 0x000000080300780c */ /* 0x040fe40000724270 */
[C---:B------:R-:W-:Y:S01]  /*5870*/  ISETP.GT.AND P0, PT, R4.reuse, 0x40, PT ;  /* 0x000000400400780c */ /* 0x040fe20003f04270 */
[----:B------:R-:W-:Y:S01]  /*5880*/  @P3 STG.E.U16 desc[UR36][R8.64+0x62], R51 ;  /* 0x0000623308003986 */ /* 0x000fe2000c101524 */
[----:B------:R-:W-:Y:S02]  /*5890*/  ISETP.GT.AND P3, PT, R4, 0x39, PT ;  /* 0x000000390400780c */ /* 0x000fe40003f64270 */
[----:B------:R-:W-:Y:S01]  /*58a0*/  F2FP.F16.F32.PACK_AB R70, RZ, R70 ;  /* 0x00000046ff46723e */ /* 0x000fe200000000ff */
[----:B------:R-:W-:Y:S01]  /*58b0*/  @P4 STG.E.U16 desc[UR36][R6.64+0x70], R52 ;  /* 0x0000703406004986 */ /* 0x000fe2000c101524 */
[----:B------:R-:W-:-:S02]  /*58c0*/  ISETP.GT.AND P2, PT, R3, RZ, P3 ;  /* 0x000000ff0300720c */ /* 0x000fc40001f44270 */
[C---:B------:R-:W-:Y:S02]  /*58d0*/  ISETP.GT.AND P3, PT, R3.reuse, 0x8, P3 ;  /* 0x000000080300780c */ /* 0x040fe40001f64270 */
[----:B------:R-:W-:Y:S02]  /*58e0*/  ISETP.GT.AND P4, PT, R3, RZ, P0 ;  /* 0x000000ff0300720c */ /* 0x000fe40000784270 */
[----:B------:R-:W-:Y:S02]  /*58f0*/  F2FP.F16.F32.PACK_AB R71, RZ, R71 ;  /* 0x00000047ff47723e */ /* 0x000fe400000000ff */
[----:B------:R-:W-:Y:S02]  /*5900*/  F2FP.F16.F32.PACK_AB R72, RZ, R72 ;  /* 0x00000048ff48723e */ /* 0x000fe400000000ff */
[----:B------:R-:W-:Y:S02]  /*5910*/  F2FP.F16.F32.PACK_AB R73, RZ, R73 ;  /* 0x00000049ff49723e */ /* 0x000fe400000000ff */
        /* <DEDUP_REMOVED lines=33> */
[----:B------:R-:W-:-:S03]  /*5b30*/  F2FP.F16.F32.PACK_AB R87, RZ, R87 ;  /* 0x00000057ff57723e */ /* 0x000fc600000000ff */
[----:B------:R-:W-:Y:S04]  /*5b40*/  @P2 STG.E.U16 desc[UR36][R6.64+0x92], R61 ;  /* 0x0000923d06002986 */ /* 0x000fe8000c101524 */
[----:B------:R-:W-:Y:S01]  /*5b50*/  @P1 STG.E.U16 desc[UR36][R8.64+0x90], R62 ;  /* 0x0000903e08001986 */ /* 0x000fe2000c101524 */
[----:B------:R-:W-:Y:S02]  /*5b60*/  ISETP.GT.AND P1, PT, R3, 0x8, P0 ;  /* 0x000000080300780c */ /* 0x000fe40000724270 */
[C---:B------:R-:W-:Y:S01]  /*5b70*/  ISETP.GT.AND P0, PT, R4.reuse, 0x58, PT ;  /* 0x000000580400780c */ /* 0x040fe20003f04270 */
[----:B------:R-:W-:Y:S01]  /*5b80*/  @P3 STG.E.U16 desc[UR36][R8.64+0x92], R63 ;  /* 0x0000923f08003986 */ /* 0x000fe2000c101524 */
[----:B------:R-:W-:-:S03]  /*5b90*/  ISETP.GT.AND P3, PT, R4, 0x51, PT ;  /* 0x000000510400780c */ /* 0x000fc60003f64270 */
[----:B------:R-:W-:Y:S01]  /*5ba0*/  @P4 STG.E.U16 desc[UR36][R6.64+0xa0], R64 ;  /* 0x0000a04006004986 */ /* 0x000fe2000c101524 */
[C---:B------:R-:W-:Y:S02]  /*5bb0*/  ISETP.GT.AND P2, PT, R3.reuse, RZ, P3 ;  /* 0x000000ff0300720c */ /* 0x040fe40001f44270 */
[C---:B------:R-:W-:Y:S02]  /*5bc0*/  ISETP.GT.AND P3, PT, R3.reuse, 0x8, P3 ;  /* 0x000000080300780c */ /* 0x040fe40001f64270 */
[----:B------:R-:W-:-:S09]  /*5bd0*/  ISETP.GT.AND P4, PT, R3, RZ, P0 ;  /* 0x000000ff0300720c */ /* 0x000fd20000784270 */
        /* <DEDUP_REMOVED lines=9> */
[C---:B------:R-:W-:Y:S02]  /*5c70*/  ISETP.GT.AND P3, PT, R3.reuse, RZ, P0 ;  /* 0x000000ff0300720c */ /* 0x040fe40000764270 */
[----:B------:R-:W-:-:S07]  /*5c80*/  ISETP.GT.AND P0, PT, R3, 0x8, P0 ;  /* 0x000000080300780c */ /* 0x000fce0000704270 */
[----:B------:R-:W-:Y:S04]  /*5c90*/  @P2 STG.E.U16 desc[UR36][R6.64+0xb2], R69 ;  /* 0x0000b24506002986 */ /* 0x000fe8000c101524 */
[----:B------:R-:W-:Y:S01]  /*5ca0*/  @P1 STG.E.U16 desc[UR36][R8.64+0xb0], R70 ;  /* 0x0000b04608001986 */ /* 0x000fe2000c101524 */
[----:B------:R-:W-:-:S03]  /*5cb0*/  ISETP.GT.AND P1, PT, R4, 0x68, PT ;  /* 0x000000680400780c */ /* 0x000fc60003f24270 */
        /* <DEDUP_REMOVED lines=11> */
[C---:B------:R-:W-:Y:S02]  /*5d70*/  ISETP.GT.AND P2, PT, R3.reuse, RZ, P0 ;  /* 0x000000ff0300720c */ /* 0x040fe40000744270 */
[----:B------:R-:W-:Y:S01]  /*5d80*/  ISETP.GT.AND P0, PT, R3, 0x8, P0 ;  /* 0x000000080300780c */ /* 0x000fe20000704270 */
[----:B------:R-:W-:Y:S01]  /*5d90*/  @P3 STG.E.U16 desc[UR36][R6.64+0xd0], R76 ;  /* 0x0000d04c06003986 */ /* 0x000fe2000c101524 */
[----:B------:R-:W-:-:S04]  /*5da0*/  ISETP.GT.AND P3, PT, R4, 0x70, PT ;  /* 0x000000700400780c */ /* 0x000fc80003f64270 */
[C---:B------:R-:W-:Y:S02]  /*5db0*/  ISETP.GT.AND P4, PT, R3.reuse, RZ, P3 ;  /* 0x000000ff0300720c */ /* 0x040fe40001f84270 */
[----:B------:R-:W-:-:S03]  /*5dc0*/  ISETP.GT.AND P3, PT, R3, 0x8, P3 ;  /* 0x000000080300780c */ /* 0x000fc60001f64270 */
[----:B------:R-:W-:Y:S01]  /*5dd0*/  @P2 STG.E.U16 desc[UR36][R6.64+0xd2], R77 ;  /* 0x0000d24d06002986 */ /* 0x000fe2000c101524 */
[----:B------:R-:W-:-:S03]  /*5de0*/  ISETP.GT.AND P2, PT, R4, 0x79, PT ;  /* 0x000000790400780c */ /* 0x000fc60003f44270 */
[----:B------:R-:W-:Y:S01]  /*5df0*/  @P1 STG.E.U16 desc[UR36][R8.64+0xd0], R78 ;  /* 0x0000d04e08001986 */ /* 0x000fe2000c101524 */
[----:B------:R-:W-:-:S03]  /*5e00*/  ISETP.GT.AND P1, PT, R4, 0x78, PT ;  /* 0x000000780400780c */ /* 0x000fc60003f24270 */
[----:B------:R-:W-:Y:S01]  /*5e10*/  @P0 STG.E.U16 desc[UR36][R8.64+0xd2], R79 ;  /* 0x0000d24f08000986 */ /* 0x000fe2000c101524 */
[----:B------:R-:W-:-:S03]  /*5e20*/  ISETP.GT.AND P0, PT, R4, 0x71, PT ;  /* 0x000000710400780c */ /* 0x000fc60003f04270 */
[----:B------:R-:W-:Y:S01]  /*5e30*/  @P4 STG.E.U16 desc[UR36][R6.64+0xe0], R80 ;  /* 0x0000e05006004986 */ /* 0x000fe2000c101524 */
[C---:B------:R-:W-:Y:S02]  /*5e40*/  ISETP.GT.AND P4, PT, R3.reuse, RZ, P0 ;  /* 0x000000ff0300720c */ /* 0x040fe40000784270 */
[----:B------:R-:W-:-:S11]  /*5e50*/  ISETP.GT.AND P0, PT, R3, 0x8, P0 ;  /* 0x000000080300780c */ /* 0x000fd60000704270 */
[----:B------:R-:W-:Y:S02]  /*5e60*/  @P4 IMAD.MOV.U32 R4, RZ, RZ, R6 ;  /* 0x000000ffff044224 */ /* 0x000fe400078e0006 */
[----:B------:R-:W-:-:S05]  /*5e70*/  @P4 IMAD.MOV.U32 R5, RZ, RZ, R7 ;  /* 0x000000ffff054224 */ /* 0x000fca00078e0007 */
[----:B------:R0:W-:Y:S01]  /*5e80*/  @P4 STG.E.U16 desc[UR36][R4.64+0xe2], R81 ;  /* 0x0000e25104004986 */ /* 0x0001e2000c101524 */
[C---:B------:R-:W-:Y:S02]  /*5e90*/  ISETP.GT.AND P4, PT, R3.reuse, RZ, P2 ;  /* 0x000000ff0300720c */ /* 0x040fe40001784270 */
[----:B------:R-:W-:Y:S01]  /*5ea0*/  ISETP.GT.AND P2, PT, R3, 0x8, P2 ;  /* 0x000000080300780c */ /* 0x000fe20001744270 */
[----:B0-----:R-:W-:Y:S02]  /*5eb0*/  @P3 IMAD.MOV.U32 R4, RZ, RZ, R8 ;  /* 0x000000ffff043224 */ /* 0x001fe400078e0008 */
[----:B------:R-:W-:-:S05]  /*5ec0*/  @P3 IMAD.MOV.U32 R5, RZ, RZ, R9 ;  /* 0x000000ffff053224 */ /* 0x000fca00078e0009 */
[----:B------:R0:W-:Y:S01]  /*5ed0*/  @P3 STG.E.U16 desc[UR36][R4.64+0xe0], R82 ;  /* 0x0000e05204003986 */ /* 0x0001e2000c101524 */
[C---:B------:R-:W-:Y:S02]  /*5ee0*/  ISETP.GT.AND P3, PT, R3.reuse, RZ, P1 ;  /* 0x000000ff0300720c */ /* 0x040fe40000f64270 */
[----:B------:R-:W-:Y:S01]  /*5ef0*/  ISETP.GT.AND P1, PT, R3, 0x8, P1 ;  /* 0x000000080300780c */ /* 0x000fe20000f24270 */
[----:B0-----:R-:W-:Y:S02]  /*5f00*/  @P0 IMAD.MOV.U32 R4, RZ, RZ, R8 ;  /* 0x000000ffff040224 */ /* 0x001fe400078e0008 */
[----:B------:R-:W-:-:S05]  /*5f10*/  @P0 IMAD.MOV.U32 R5, RZ, RZ, R9 ;  /* 0x000000ffff050224 */ /* 0x000fca00078e0009 */
[----:B------:R0:W-:Y:S03]  /*5f20*/  @P0 STG.E.U16 desc[UR36][R4.64+0xe2], R83 ;  /* 0x0000e25304000986 */ /* 0x0001e6000c101524 */
[----:B0-----:R-:W-:Y:S02]  /*5f30*/  @P3 IMAD.MOV.U32 R4, RZ, RZ, R6 ;  /* 0x000000ffff043224 */ /* 0x001fe400078e0006 */
[----:B------:R-:W-:-:S05]  /*5f40*/  @P3 IMAD.MOV.U32 R5, RZ, RZ, R7 ;  /* 0x000000ffff053224 */ /* 0x000fca00078e0007 */
[----:B------:R0:W-:Y:S04]  /*5f50*/  @P3 STG.E.U16 desc[UR36][R4.64+0xf0], R84 ;  /* 0x0000f05404003986 */ /* 0x0001e8000c101524 */
[----:B------:R1:W-:Y:S01]  /*5f60*/  @P4 STG.E.U16 desc[UR36][R6.64+0xf2], R85 ;  /* 0x0000f25506004986 */ /* 0x0003e2000c101524 */
[----:B0-----:R-:W-:Y:S02]  /*5f70*/  @P1 IMAD.MOV.U32 R4, RZ, RZ, R8 ;  /* 0x000000ffff041224 */ /* 0x001fe400078e0008 */
[----:B------:R-:W-:-:S05]  /*5f80*/  @P1 IMAD.MOV.U32 R5, RZ, RZ, R9 ;  /* 0x000000ffff051224 */ /* 0x000fca00078e0009 */
[----:B------:R1:W-:Y:S04]  /*5f90*/  @P1 STG.E.U16 desc[UR36][R4.64+0xf0], R86 ;  /* 0x0000f05604001986 */ /* 0x0003e8000c101524 */
[----:B------:R1:W-:Y:S02]  /*5fa0*/  @P2 STG.E.U16 desc[UR36][R8.64+0xf2], R87 ;  /* 0x0000f25708002986 */ /* 0x0003e4000c101524 */
.L_x_161:
[----:B------:R-:W-:Y:S05]  /*5fb0*/  BSYNC B0 ;  /* 0x0000000000007941 */ /* 0x000fea0003800000 */
.L_x_35:
[----:B------:R-:W-:Y:S01]  /*5fc0*/  ULDC UR4, c[0x0][0xc] ;  /* 0x0000030000047ab9 */ /* 0x000fe20000000800 */
[----:B------:R-:W-:Y:S01]  /*5fd0*/  ULDC UR5, c[0x0][0x10] ;  /* 0x0000040000057ab9 */ /* 0x000fe20000000800 */
[----:B------:R-:W0:Y:S01]  /*5fe0*/  LDC R3, c[0x0][0x14] ;  /* 0x00000500ff037b82 */ /* 0x000e220000000800 */
[----:B------:R-:W-:Y:S01]  /*5ff0*/  UIMAD.WIDE.U32 UR4, UR4, UR5, URZ ;  /* 0x00000005040472a5 */ /* 0x000fe2000f8e003f */
[----:B------:R-:W-:Y:S02]  /*6000*/  IMAD.MOV.U32 R93, RZ, RZ, -0x1 ;  /* 0xffffffffff5d7424 */ /* 0x000fe400078e00ff */
[----:B------:R-:W-:-:S03]  /*6010*/  IMAD.MOV.U32 R89, RZ, RZ, -0x1 ;  /* 0xffffffffff597424 */ /* 0x000fc600078e00ff */
[----:B0-----:R-:W-:-:S04]  /*6020*/  IMAD.WIDE.U32 R16, R3, UR4, R16 ;  /* 0x0000000403107c25 */ /* 0x001fc8000f8e0010 */
[----:B------:R-:W-:Y:S01]  /*6030*/  IMAD R3, R3, UR5, RZ ;  /* 0x0000000503037c24 */ /* 0x000fe2000f8e02ff */
[----:B------:R-:W-:Y:S02]  /*6040*/  ULDC.64 UR4, c[0x0][0x650] ;  /* 0x0001940000047ab9 */ /* 0x000fe40000000a00 */
[----:B------:R-:W-:Y:S01]  /*6050*/  ISETP.GE.U32.AND P0, PT, R16, UR4, PT ;  /* 0x0000000410007c0c */ /* 0x000fe2000bf06070 */
[--C-:B------:R-:W-:Y:S01]  /*6060*/  IMAD.IADD R17, R17, 0x1, R3.reuse ;  /* 0x0000000111117824 */ /* 0x100fe200078e0203 */
[----:B------:R-:W-:-:S04]  /*6070*/  PRMT R3, RZ, 0x7610, R3 ;  /* 0x00007610ff037816 */ /* 0x000fc80000000003 */
[----:B------:R-:W-:-:S13]  /*6080*/  ISETP.GE.U32.AND.EX P0, PT, R17, UR5, PT, P0 ;  /* 0x0000000511007c0c */ /* 0x000fda000bf06100 */
[----:B------:R-:W-:Y:S05]  /*6090*/  @P0 BRA `(.L_x_162) ;  /* 0x0000000400640947 */ /* 0x000fea0003800000 */
[----:B---3--:R-:W0:Y:S01]  /*60a0*/  S2R R12, SR_CTAID.X ;  /* 0x00000000000c7919 */ /* 0x008e220000002500 */
[----:B------:R-:W3:Y:S01]  /*60b0*/  LDC.64 R10, c[0x0][0x628] ;  /* 0x00018a00ff0a7b82 */ /* 0x000ee20000000a00 */
[----:B------:R-:W-:Y:S01]  /*60c0*/  ULDC UR4, c[0x0][0x150] ;  /* 0x0000540000047ab9 */ /* 0x000fe20000000800 */
[----:B-12-4-:R-:W-:Y:S01]  /*60d0*/  IMAD.MOV.U32 R8, RZ, RZ, R16 ;  /* 0x000000ffff087224 */ /* 0x016fe200078e0010 */
[----:B-----5:R-:W1:Y:S01]  /*60e0*/  S2R R24, SR_CTAID.Y ;  /* 0x0000000000187919 */ /* 0x020e620000002600 */
[----:B------:R-:W-:-:S04]  /*60f0*/  IMAD.MOV.U32 R9, RZ, RZ, R17 ;  /* 0x000000ffff097224 */ /* 0x000fc800078e0011 */
[----:B------:R-:W2:Y:S08]  /*6100*/  LDC R21, c[0x0][0x144] ;  /* 0x00005100ff157b82 */ /* 0x000eb00000000800 */
[----:B------:R-:W4:Y:S08]  /*6110*/  LDC R0, c[0x0][0x630] ;  /* 0x00018c00ff007b82 */ /* 0x000f300000000800 */
[----:B------:R-:W1:Y:S01]  /*6120*/  LDC.64 R14, c[0x0][0x620] ;  /* 0x00018800ff0e7b82 */ /* 0x000e620000000a00 */
[----:B---3--:R-:W-:-:S04]  /*6130*/  ISETP.NE.U32.AND P0, PT, R10, RZ, PT ;  /* 0x000000ff0a00720c */ /* 0x008fc80003f05070 */
[----:B------:R-:W-:Y:S02]  /*6140*/  ISETP.NE.AND.EX P0, PT, R11, RZ, PT, P0 ;  /* 0x000000ff0b00720c */ /* 0x000fe40003f05300 */
[----:B0-----:R-:W-:-:S05]  /*6150*/  I2FP.F32.U32 R3, R12 ;  /* 0x0000000c00037245 */ /* 0x001fca0000201000 */
[----:B------:R-:W-:-:S04]  /*6160*/  FMUL R3, R3, UR4 ;  /* 0x0000000403037c20 */ /* 0x000fc80008400000 */
[----:B------:R0:W3:Y:S02]  /*6170*/  F2I.U32.TRUNC.NTZ R20, R3 ;  /* 0x0000000300147305 */ /* 0x0000e4000020f000 */
[----:B--2-4-:R-:W-:Y:S05]  /*6180*/  @!P0 BRA `(.L_x_163) ;  /* 0x0000000000288947 */ /* 0x014fea0003800000 */
[----:B0-----:R-:W0:Y:S02]  /*6190*/  LDC R3, c[0x0][0x634] ;  /* 0x00018d00ff037b82 */ /* 0x001e240000000800 */
        /* <DEDUP_REMOVED lines=9> */
.L_x_163:
[----:B------:R-:W2:Y:S01]  /*6230*/  LDC.64 R28, c[0x0][0x640] ;  /* 0x00019000ff1c7b82 */ /* 0x000ea20000000a00 */
[-CC-:B------:R-:W-:Y:S01]  /*6240*/  SHF.R.U64 R89, R8, R0.reuse, R9.reuse ;  /* 0x0000000008597219 */ /* 0x180fe20000001209 */
[----:B---3--:R-:W-:Y:S01]  /*6250*/  IMAD.MOV R20, RZ, RZ, -R20 ;  /* 0x000000ffff147224 */ /* 0x008fe200078e0a14 */
[----:B------:R-:W-:Y:S01]  /*6260*/  SHF.R.U32.HI R0, RZ, R0, R9 ;  /* 0x00000000ff007219 */ /* 0x000fe20000011609 */
[----:B------:R-:W-:Y:S01]  /*6270*/  ULDC UR4, c[0x0][0x154] ;  /* 0x0000550000047ab9 */ /* 0x000fe20000000800 */
[----:B0-----:R-:W-:Y:S01]  /*6280*/  IADD3 R3, P0, RZ, -R89, RZ ;  /* 0x80000059ff037210 */ /* 0x001fe20007f1e0ff */
[----:B------:R-:W-:Y:S02]  /*6290*/  IMAD R21, R21, R20, R12 ;  /* 0x0000001415157224 */ /* 0x000fe400078e020c */
[----:B------:R-:W0:Y:S01]  /*62a0*/  LDC R6, c[0x0][0x618] ;  /* 0x00018600ff067b82 */ /* 0x000e220000000800 */
[----:B------:R-:W-:Y:S02]  /*62b0*/  IMAD.MOV.U32 R7, RZ, RZ, 0x1 ;  /* 0x00000001ff077424 */ /* 0x000fe400078e00ff */
[----:B------:R-:W-:-:S04]  /*62c0*/  IMAD.X R5, RZ, RZ, ~R0, P0 ;  /* 0x000000ffff057224 */ /* 0x000fc800000e0e00 */
[-C--:B-1----:R-:W-:Y:S01]  /*62d0*/  IMAD R0, R5, R14.reuse, RZ ;  /* 0x0000000e05007224 */ /* 0x082fe200078e02ff */
[----:B------:R-:W1:Y:S01]  /*62e0*/  LDC R8, c[0x0][0x608] ;  /* 0x00018200ff087b82 */ /* 0x000e620000000800 */
[----:B------:R-:W-:-:S04]  /*62f0*/  IMAD.WIDE.U32 R4, R3, R14, R16 ;  /* 0x0000000e03047225 */ /* 0x000fc800078e0010 */
[----:B------:R-:W-:Y:S01]  /*6300*/  IMAD R3, R3, R15, R0 ;  /* 0x0000000f03037224 */ /* 0x000fe200078e0200 */
[----:B------:R-:W-:Y:S02]  /*6310*/  I2FP.F32.U32 R0, R24 ;  /* 0x0000001800007245 */ /* 0x000fe40000201000 */
[----:B------:R-:W3:Y:S01]  /*6320*/  LDC R26, c[0x0][0x658] ;  /* 0x00019600ff1a7b82 */ /* 0x000ee20000000800 */
[----:B------:R-:W-:Y:S01]  /*6330*/  IMAD.IADD R3, R5, 0x1, R3 ;  /* 0x0000000105037824 */ /* 0x000fe200078e0203 */
[----:B--2---:R-:W-:Y:S01]  /*6340*/  ISETP.NE.U32.AND P0, PT, R28, RZ, PT ;  /* 0x000000ff1c00720c */ /* 0x004fe20003f05070 */
[----:B------:R-:W-:Y:S01]  /*6350*/  FMUL R0, R0, UR4 ;  /* 0x0000000400007c20 */ /* 0x000fe20008400000 */
[----:B------:R-:W-:Y:S02]  /*6360*/  IMAD.MOV.U32 R5, RZ, RZ, -0x1 ;  /* 0xffffffffff057424 */ /* 0x000fe400078e00ff */
[----:B------:R-:W-:Y:S01]  /*6370*/  ISETP.NE.AND.EX P0, PT, R29, RZ, PT, P0 ;  /* 0x000000ff1d00720c */ /* 0x000fe20003f05300 */
[----:B------:R2:W4:Y:S01]  /*6380*/  F2I.U32.TRUNC.NTZ R13, R0 ;  /* 0x00000000000d7305 */ /* 0x000522000020f000 */
[----:B------:R-:W2:Y:S01]  /*6390*/  LDC R15, c[0x0][0x148] ;  /* 0x00005200ff0f7b82 */ /* 0x000ea20000000800 */
[----:B0-----:R-:W-:-:S02]  /*63a0*/  SHF.R.U64 R12, R4, R6, R3 ;  /* 0x00000006040c7219 */ /* 0x001fc40000001203 */
[----:B------:R-:W-:-:S05]  /*63b0*/  SHF.R.U32.HI R3, RZ, R6, R3 ;  /* 0x00000006ff037219 */ /* 0x000fca0000011603 */
[----:B------:R-:W0:Y:S01]  /*63c0*/  LDC R20, c[0x0][0x600] ;  /* 0x00018000ff147b82 */ /* 0x000e220000000800 */
[-CC-:B-1----:R-:W-:Y:S02]  /*63d0*/  SHF.R.U64 R10, R12, R8.reuse, R3.reuse ;  /* 0x000000080c0a7219 */ /* 0x182fe40000001203 */
[----:B------:R-:W-:-:S05]  /*63e0*/  SHF.R.U32.HI R3, RZ, R8, R3 ;  /* 0x00000008ff037219 */ /* 0x000fca0000011603 */
[----:B------:R-:W1:Y:S01]  /*63f0*/  LDC R27, c[0x0][0x648] ;  /* 0x00019200ff1b7b82 */ /* 0x000e620000000800 */
[-C--:B---3--:R-:W-:Y:S02]  /*6400*/  SHF.L.U32 R4, R5, R26.reuse, RZ ;  /* 0x0000001a05047219 */ /* 0x088fe400000006ff */
[-CC-:B------:R-:W-:Y:S02]  /*6410*/  SHF.R.U64 R14, R10, R26.reuse, R3.reuse ;  /* 0x0000001a0a0e7219 */ /* 0x180fe40000001203 */
[----:B------:R-:W-:Y:S02]  /*6420*/  SHF.R.U32.HI R5, RZ, R26, R3 ;  /* 0x0000001aff057219 */ /* 0x000fe40000011603 */
[----:B------:R-:W-:Y:S01]  /*6430*/  LOP3.LUT R25, RZ, R4, RZ, 0x33, !PT ;  /* 0x00000004ff197212 */ /* 0x000fe200078e33ff */
[----:B------:R-:W3:Y:S01]  /*6440*/  LDC R30, c[0x0][0x638] ;  /* 0x00018e00ff1e7b82 */ /* 0x000ee20000000800 */
[----:B------:R-:W-:Y:S01]  /*6450*/  SHF.L.U32 R26, R7, R26, RZ ;  /* 0x0000001a071a7219 */ /* 0x000fe200000006ff */
[----:B------:R-:W-:-:S06]  /*6460*/  IMAD.MOV.U32 R4, RZ, RZ, R14 ;  /* 0x000000ffff047224 */ /* 0x000fcc00078e000e */
[----:B------:R-:W0:Y:S01]  /*6470*/  LDC R31, c[0x0][0x610] ;  /* 0x00018400ff1f7b82 */ /* 0x000e220000000800 */
[----:B----4-:R-:W-:Y:S05]  /*6480*/  @!P0 BRA `(.L_x_164) ;  /* 0x0000000000288947 */ /* 0x010fea0003800000 */
        /* <DEDUP_REMOVED lines=10> */
.L_x_164:
[----:B------:R-:W-:Y:S01]  /*6530*/  ISETP.NE.AND P0, PT, R2, 0x1, PT ;  /* 0x000000010200780c */ /* 0x000fe20003f05270 */
[----:B0-----:R-:W-:Y:S01]  /*6540*/  VIADD R7, R20, 0xffffffff ;  /* 0xffffffff14077836 */ /* 0x001fe20000000000 */
[----:B-12---:R-:W-:Y:S01]  /*6550*/  SHF.R.U64 R0, R4, R27, R5 ;  /* 0x0000001b04007219 */ /* 0x006fe20000001205 */
[----:B------:R-:W-:Y:S01]  /*6560*/  IMAD.MOV R13, RZ, RZ, -R13 ;  /* 0x000000ffff0d7224 */ /* 0x000fe200078e0a0d */
[----:B------:R-:W-:Y:S01]  /*6570*/  LOP3.LUT R5, R10, R25, RZ, 0xc0, !PT ;  /* 0x000000190a057212 */ /* 0x000fe200078ec0ff */
[----:B------:R-:W-:Y:S01]  /*6580*/  IMAD.MOV.U32 R4, RZ, RZ, 0x1 ;  /* 0x00000001ff047424 */ /* 0x000fe200078e00ff */
[----:B------:R-:W-:Y:S01]  /*6590*/  LOP3.LUT R12, R12, R7, RZ, 0xc0, !PT ;  /* 0x000000070c0c7212 */ /* 0x000fe200078ec0ff */
[----:B------:R-:W-:Y:S02]  /*65a0*/  IMAD.MOV R3, RZ, RZ, -R0 ;  /* 0x000000ffff037224 */ /* 0x000fe400078e0a00 */
[----:B------:R-:W-:Y:S02]  /*65b0*/  IMAD R0, R26, R0, R5 ;  /* 0x000000001a007224 */ /* 0x000fe400078e0205 */
[----:B---3--:R-:W-:-:S02]  /*65c0*/  IMAD R3, R3, R30, R14 ;  /* 0x0000001e03037224 */ /* 0x008fc400078e020e */
[----:B------:R-:W-:Y:S02]  /*65d0*/  @P0 IMAD R21, R15, R13, R24 ;  /* 0x0000000d0f150224 */ /* 0x000fe400078e0218 */
[----:B------:R-:W-:Y:S01]  /*65e0*/  IMAD R5, R3, R20, R12 ;  /* 0x0000001403057224 */ /* 0x000fe200078e020c */
[----:B------:R-:W-:Y:S01]  /*65f0*/  PRMT R3, R4, 0x7610, R3 ;  /* 0x0000761004037816 */ /* 0x000fe20000000003 */
[----:B------:R-:W-:-:S05]  /*6600*/  IMAD R0, R0, R31, R21 ;  /* 0x0000001f00007224 */ /* 0x000fca00078e0215 */
[----:B------:R-:W-:Y:S02]  /*6610*/  SEL R93, R5, R0, !P0 ;  /* 0x00000000055d7207 */ /* 0x000fe40004000000 */
[----:B------:R-:W-:-:S07]  /*6620*/  SEL R0, R0, R5, !P0 ;  /* 0x0000000500007207 */ /* 0x000fce0004000000 */
.L_x_162:
[----:B------:R-:W-:Y:S01]  /*6630*/  LOP3.LUT P0, RZ, R3, 0xff, RZ, 0xc0, !PT ;  /* 0x000000ff03ff7812 */ /* 0x000fe2000780c0ff */
[----:B------:R-:W-:-:S12]  /*6640*/  IMAD.MOV.U32 R92, RZ, RZ, R0 ;  /* 0x000000ffff5c7224 */ /* 0x000fd800078e0000 */
[----:B------:R-:W-:Y:S05]  /*6650*/  @P0 BRA `(.L_x_165) ;  /* 0xffffffac00240947 */ /* 0x000fea000383ffff */
[----:B------:R-:W-:Y:S05]  /*6660*/  EXIT ;  /* 0x000000000000794d */ /* 0x000fea0003800000 */
.L_x_8:
[----:B0-----:R-:W-:Y:S01]  /*6670*/  ULDC.64 UR4, c[0x0][0x650] ;  /* 0x0001940000047ab9 */ /* 0x001fe20000000a00 */
        /* <DEDUP_REMOVED lines=25> */
.L_x_167:
[----:B------:R-:W0:Y:S01]  /*6810*/  LDC.64 R28, c[0x0][0x640] ;  /* 0x00019000ff1c7b82 */ /* 0x000e220000000a00 */
[-CC-:B------:R-:W-:Y:S01]  /*6820*/  SHF.R.U64 R22, R12, R6.reuse, R13.reuse ;  /* 0x000000060c167219 */ /* 0x180fe2000000120d */
[----:B------:R-:W-:Y:S01]  /*6830*/  IMAD.MOV.U32 R30, RZ, RZ, 0x1 ;  /* 0x00000001ff1e7424 */ /* 0x000fe200078e00ff */
[----:B------:R-:W-:Y:S02]  /*6840*/  SHF.R.U32.HI R6, RZ, R6, R13 ;  /* 0x00000006ff067219 */ /* 0x000fe4000001160d */
        /* <DEDUP_REMOVED lines=8> */
[----:B------:R-:W-:Y:S01]  /*68d0*/  IMAD.IADD R9, R9, 0x1, R11 ;  /* 0x0000000109097824 */ /* 0x000fe200078e020b */
[----:B0-----:R-:W-:-:S04]  /*68e0*/  ISETP.NE.U32.AND P0, PT, R28, RZ, PT ;  /* 0x000000ff1c00720c */ /* 0x001fc80003f05070 */
[----:B------:R-:W-:Y:S02]  /*68f0*/  ISETP.NE.AND.EX P0, PT, R29, RZ, PT, P0 ;  /* 0x000000ff1d00720c */ /* 0x000fe40003f05300 */
[----:B------:R-:W0:Y:S01]  /*6900*/  LDC R20, c[0x0][0x600] ;  /* 0x00018000ff147b82 */ /* 0x000e220000000800 */
[-CC-:B-1----:R-:W-:Y:S01]  /*6910*/  SHF.R.U64 R14, R8, R10.reuse, R9.reuse ;  /* 0x0000000a080e7219 */ /* 0x182fe20000001209 */
[----:B------:R-:W-:Y:S01]  /*6920*/  IMAD.MOV.U32 R8, RZ, RZ, -0x1 ;  /* 0xffffffffff087424 */ /* 0x000fe200078e00ff */
[----:B------:R-:W-:-:S05]  /*6930*/  SHF.R.U32.HI R9, RZ, R10, R9 ;  /* 0x0000000aff097219 */ /* 0x000fca0000011609 */
[----:B------:R-:W1:Y:S01]  /*6940*/  LDC R24, c[0x0][0x648] ;  /* 0x00019200ff187b82 */ /* 0x000e620000000800 */
[-CC-:B--2---:R-:W-:Y:S02]  /*6950*/  SHF.R.U64 R23, R14, R12.reuse, R9.reuse ;  /* 0x0000000c0e177219 */ /* 0x184fe40000001209 */
[----:B------:R-:W-:-:S05]  /*6960*/  SHF.R.U32.HI R6, RZ, R12, R9 ;  /* 0x0000000cff067219 */ /* 0x000fca0000011609 */
[----:B------:R-:W2:Y:S01]  /*6970*/  LDC R26, c[0x0][0x638] ;  /* 0x00018e00ff1a7b82 */ /* 0x000ea20000000800 */
[-C--:B---3--:R-:W-:Y:S02]  /*6980*/  SHF.L.U32 R8, R8, R27.reuse, RZ ;  /* 0x0000001b08087219 */ /* 0x088fe400000006ff */
[-CC-:B------:R-:W-:Y:S02]  /*6990*/  SHF.R.U64 R25, R23, R27.reuse, R6.reuse ;  /* 0x0000001b17197219 */ /* 0x180fe40000001206 */
[----:B------:R-:W-:Y:S02]  /*69a0*/  LOP3.LUT R32, RZ, R8, RZ, 0x33, !PT ;  /* 0x00000008ff207212 */ /* 0x000fe400078e33ff */
[----:B------:R-:W-:Y:S01]  /*69b0*/  SHF.R.U32.HI R9, RZ, R27, R6 ;  /* 0x0000001bff097219 */ /* 0x000fe20000011606 */
[----:B------:R-:W3:Y:S01]  /*69c0*/  LDC R31, c[0x0][0x610] ;  /* 0x00018400ff1f7b82 */ /* 0x000ee20000000800 */
[----:B------:R-:W-:Y:S01]  /*69d0*/  IMAD.MOV.U32 R8, RZ, RZ, R25 ;  /* 0x000000ffff087224 */ /* 0x000fe200078e0019 */
[----:B------:R-:W-:Y:S06]  /*69e0*/  @!P0 BRA `(.L_x_168) ;  /* 0x0000000000288947 */ /* 0x000fec0003800000 */
        /* <DEDUP_REMOVED lines=10> */
.L_x_168:
[----:B------:R-:W-:Y:S02]  /*6a90*/  ISETP.NE.AND P0, PT, R2, 0x1, PT ;  /* 0x000000010200780c */ /* 0x000fe40003f05270 */
[----:B-1----:R-:W-:Y:S01]  /*6aa0*/  SHF.R.U64 R6, R8, R24, R9 ;  /* 0x0000001808067219 */ /* 0x002fe20000001209 */
[----:B0-----:R-:W-:Y:S01]  /*6ab0*/  VIADD R9, R20, 0xffffffff ;  /* 0xffffffff14097836 */ /* 0x001fe20000000000 */
[----:B------:R-:W-:Y:S02]  /*6ac0*/  SHF.L.U32 R30, R30, R27, RZ ;  /* 0x0000001b1e1e7219 */ /* 0x000fe400000006ff */
[----:B------:R-:W-:Y:S01]  /*6ad0*/  LOP3.LUT R5, R23, R32, RZ, 0xc0, !PT ;  /* 0x0000002017057212 */ /* 0x000fe200078ec0ff */
[----:B------:R-:W-:-:S04]  /*6ae0*/  IMAD.MOV R8, RZ, RZ, -R6 ;  /* 0x000000ffff087224 */ /* 0x000fc800078e0a06 */
[----:B------:R-:W-:Y:S01]  /*6af0*/  IMAD R6, R30, R6, R5 ;  /* 0x000000061e067224 */ /* 0x000fe200078e0205 */
[----:B------:R-:W-:Y:S01]  /*6b00*/  LOP3.LUT R5, R14, R9, RZ, 0xc0, !PT ;  /* 0x000000090e057212 */ /* 0x000fe200078ec0ff */
[----:B------:R-:W-:Y:S02]  /*6b10*/  @P0 IMAD R3, R7, R21, R4 ;  /* 0x0000001507030224 */ /* 0x000fe400078e0204 */
[----:B--2---:R-:W-:Y:S02]  /*6b20*/  IMAD R4, R8, R26, R25 ;  /* 0x0000001a08047224 */ /* 0x004fe400078e0219 */
[----:B---3--:R-:W-:Y:S02]  /*6b30*/  IMAD R3, R6, R31, R3 ;  /* 0x0000001f06037224 */ /* 0x008fe400078e0203 */
[----:B------:R-:W-:Y:S02]  /*6b40*/  IMAD R4, R4, R20, R5 ;  /* 0x0000001404047224 */ /* 0x000fe400078e0205 */
[----:B------:R-:W-:-:S02]  /*6b50*/  IMAD.MOV.U32 R8, RZ, RZ, 0x1 ;  /* 0x00000001ff087424 */ /* 0x000fc400078e00ff */
[----:B------:R-:W-:Y:S01]  /*6b60*/  IMAD.MOV.U32 R6, RZ, RZ, R22 ;  /* 0x000000ffff067224 */ /* 0x000fe200078e0016 */
[----:B------:R-:W-:Y:S02]  /*6b70*/  SEL R13, R4, R3, !P0 ;  /* 0x00000003040d7207 */ /* 0x000fe40004000000 */
[----:B------:R-:W-:-:S07]  /*6b80*/  SEL R20, R3, R4, !P0 ;  /* 0x0000000403147207 */ /* 0x000fce0004000000 */
.L_x_166:
[----:B------:R-:W-:-:S08]  /*6b90*/  NOP ;  /* 0x0000000000007918 */ /* 0x000fd00000000000 */
[----:B------:R-:W0:-:S00]  /*6ba0*/  USETMAXREG.DEALLOC.CTAPOOL 0x28 ;  /* 0x00000028000079c8 */ /* 0x000e0000080e0500 */
[----:B0-----:R-:W-:-:S13]  /*6bb0*/  ISETP.NE.AND P0, PT, R0, RZ, PT ;  /* 0x000000ff0000720c */ /* 0x001fda0003f05270 */
[----:B------:R-:W-:Y:S05]  /*6bc0*/  @P0 EXIT ;  /* 0x000000000000094d */ /* 0x000fea0003800000 */
[----:B------:R-:W-:Y:S01]  /*6bd0*/  LOP3.LUT P0, RZ, R8, 0xff, RZ, 0xc0, !PT ;  /* 0x000000ff08ff7812 */ /* 0x000fe2000780c0ff */
[----:B------:R-:W-:Y:S02]  /*6be0*/  IMAD.MOV.U32 R0, RZ, RZ, 0x1 ;  /* 0x00000001ff007424 */ /* 0x000fe400078e00ff */
[----:B------:R-:W-:-:S10]  /*6bf0*/  IMAD.MOV.U32 R3, RZ, RZ, RZ ;  /* 0x000000ffff037224 */ /* 0x000fd400078e00ff */
[----:B------:R-:W-:Y:S05]  /*6c00*/  @!P0 BRA `(.L_x_169) ;  /* 0x0000000c00448947 */ /* 0x000fea0003800000 */
[----:B------:R-:W0:Y:S01]  /*6c10*/  LDC R0, c[0x0][0x28c] ;  /* 0x0000a300ff007b82 */ /* 0x000e220000000800 */
[----:B------:R-:W-:Y:S01]  /*6c20*/  ULDC UR5, c[0x0][0x658] ;  /* 0x0001960000057ab9 */ /* 0x000fe20000000800 */
[----:B------:R-:W-:Y:S01]  /*6c30*/  UMOV UR7, 0xffffffff ;  /* 0xffffffff00077882 */ /* 0x000fe20000000000 */
[----:B------:R-:W-:Y:S01]  /*6c40*/  ULDC UR6, c[0x0][0xc] ;  /* 0x0000030000067ab9 */ /* 0x000fe20000000800 */
[----:B------:R-:W-:Y:S01]  /*6c50*/  USHF.L.U32 UR8, UR7, UR5, URZ ;  /* 0x0000000507087299 */ /* 0x000fe2000800063f */
[----:B------:R-:W-:Y:S01]  /*6c60*/  BSSY B0, `(.L_x_169) ;  /* 0x00000cb000007945 */ /* 0x000fe20003800000 */
[----:B------:R-:W-:Y:S01]  /*6c70*/  UMOV UR9, 0x1 ;  /* 0x0000000100097882 */ /* 0x000fe20000000000 */
[----:B------:R-:W-:Y:S01]  /*6c80*/  ULDC UR7, c[0x0][0x10] ;  /* 0x0000040000077ab9 */ /* 0x000fe20000000800 */
[----:B------:R-:W1:Y:S01]  /*6c90*/  S2UR UR10, SR_CgaCtaId ;  /* 0x00000000000a79c3 */ /* 0x000e620000008800 */
[----:B------:R-:W-:Y:S01]  /*6ca0*/  UIMAD.WIDE.U32 UR6, UR6, UR7, URZ ;  /* 0x00000007060672a5 */ /* 0x000fe2000f8e003f */
[----:B------:R-:W-:Y:S01]  /*6cb0*/  IMAD.MOV.U32 R9, RZ, RZ, 0x1 ;  /* 0x00000001ff097424 */ /* 0x000fe200078e00ff */
[----:B------:R-:W-:Y:S01]  /*6cc0*/  USHF.L.U32 UR18, UR9, UR5, URZ ;  /* 0x0000000509127299 */ /* 0x000fe2000800063f */
[----:B------:R-:W-:Y:S01]  /*6cd0*/  LOP3.LUT R8, R19, 0x2, RZ, 0xfc, !PT ;  /* 0x0000000213087812 */ /* 0x000fe200078efcff */
[----:B------:R-:W-:Y:S01]  /*6ce0*/  ULDC UR4, c[0x0][0x600] ;  /* 0x0001800000047ab9 */ /* 0x000fe20000000800 */
[----:B------:R-:W-:Y:S01]  /*6cf0*/  ULDC UR5, c[0x0][0x14] ;  /* 0x0000050000057ab9 */ /* 0x000fe20000000800 */
[----:B------:R-:W-:-:S02]  /*6d00*/  UIADD3 UR4, UR4, -0x1, URZ ;  /* 0xffffffff04047890 */ /* 0x000fc4000fffe03f */
[----:B------:R-:W-:Y:S02]  /*6d10*/  UIMAD.WIDE.U32 UR22, UR6, UR5, URZ ;  /* 0x00000005061672a5 */ /* 0x000fe4000f8e003f */
[----:B------:R-:W-:Y:S02]  /*6d20*/  UIMAD UR13, UR7, UR5, URZ ;  /* 0x00000005070d72a4 */ /* 0x000fe4000f8e023f */
[----:B------:R-:W-:Y:S02]  /*6d30*/  ULOP3.LUT UR17, URZ, UR8, URZ, 0x33, !UPT ;  /* 0x000000083f117292 */ /* 0x000fe4000f8e333f */
[----:B------:R-:W-:Y:S01]  /*6d40*/  UIADD3 UR13, UR23, UR13, URZ ;  /* 0x0000000d170d7290 */ /* 0x000fe2000fffe03f */
[----:B0-----:R-:W-:Y:S01]  /*6d50*/  VIADD R0, R0, 0x1f ;  /* 0x0000001f00007836 */ /* 0x001fe20000000000 */
[----:B------:R-:W-:-:S04]  /*6d60*/  ULDC.64 UR24, c[0x0][0x198] ;  /* 0x0000660000187ab9 */ /* 0x000fc80000000a00 */
[----:B------:R-:W-:Y:S01]  /*6d70*/  SHF.R.S32.HI R3, RZ, 0x1f, R0 ;  /* 0x0000001fff037819 */ /* 0x000fe20000011400 */
[----:B-1----:R-:W-:-:S03]  /*6d80*/  IMAD.U32 R11, RZ, RZ, UR10 ;  /* 0x0000000aff0b7e24 */ /* 0x002fc6000f8e00ff */
[----:B------:R-:W-:Y:S01]  /*6d90*/  LEA.HI R3, R3, R0, RZ, 0x5 ;  /* 0x0000000003037211 */ /* 0x000fe200078f28ff */
[----:B------:R-:W-:-:S03]  /*6da0*/  IMAD.MOV.U32 R0, RZ, RZ, 0x1 ;  /* 0x00000001ff007424 */ /* 0x000fc600078e00ff */
[----:B------:R-:W-:Y:S01]  /*6db0*/  SHF.R.S32.HI R10, RZ, 0x5, R3 ;  /* 0x00000005ff0a7819 */ /* 0x000fe20000011403 */
[----:B------:R-:W-:-:S04]  /*6dc0*/  IMAD.MOV.U32 R3, RZ, RZ, RZ ;  /* 0x000000ffff037224 */ /* 0x000fc800078e00ff */
[----:B------:R-:W-:-:S07]  /*6dd0*/  VIADD R12, R10, 0x1 ;  /* 0x000000010a0c7836 */ /* 0x000fce0000000000 */
.L_x_180:
[----:B------:R-:W-:-:S03]  /*6de0*/  UMOV UR5, 0xffffffff ;  /* 0xffffffff00057882 */ /* 0x000fc60000000000 */
[----:B------:R-:W-:Y:S05]  /*6df0*/  BRA.DIV UR5, `(.L_x_170) ;  /* 0x0000001605187947 */ /* 0x000fea000b800000 */
[----:B------:R-:W-:-:S13]  /*6e00*/  ELECT P6, URZ, PT ;  /* 0x00000000003f782f */ /* 0x000fda00038c0000 */
.L_x_201:
[----:B------:R-:W0:Y:S01]  /*6e10*/  LDC R4, c[0x0][0x28c] ;  /* 0x0000a300ff047b82 */ /* 0x000e220000000800 */
[----:B------:R-:W-:Y:S01]  /*6e20*/  BSSY B1, `(.L_x_171) ;  /* 0x000003b000017945 */ /* 0x000fe20003800000 */
[----:B0-----:R-:W-:-:S13]  /*6e30*/  ISETP.LT.OR P6, PT, R4, 0x1, !P6 ;  /* 0x000000010400780c */ /* 0x001fda00077c1670 */
[----:B------:R-:W-:Y:S05]  /*6e40*/  @P6 BRA `(.L_x_172) ;  /* 0x0000000000e06947 */ /* 0x000fea0003800000 */
[----:B------:R-:W-:Y:S02]  /*6e50*/  IMAD R20, R20, 0x2, R11 ;  /* 0x0000000214147824 */ /* 0x000fe400078e020b */
[----:B------:R-:W-:Y:S02]  /*6e60*/  IMAD.SHL.U32 R21, R13, 0x80, RZ ;  /* 0x000000800d157824 */ /* 0x000fe400078e00ff */
[----:B------:R-:W-:Y:S02]  /*6e70*/  IMAD.MOV.U32 R22, RZ, RZ, RZ ;  /* 0x000000ffff167224 */ /* 0x000fe400078e00ff */
[----:B------:R-:W-:Y:S02]  /*6e80*/  IMAD.MOV.U32 R4, RZ, RZ, R12 ;  /* 0x000000ffff047224 */ /* 0x000fe400078e000c */
[----:B------:R-:W-:Y:S02]  /*6e90*/  IMAD.MOV.U32 R5, RZ, RZ, R0 ;  /* 0x000000ffff057224 */ /* 0x000fe400078e0000 */
[----:B------:R-:W-:-:S02]  /*6ea0*/  IMAD.MOV.U32 R14, RZ, RZ, R3 ;  /* 0x000000ffff0e7224 */ /* 0x000fc400078e0003 */
[----:B------:R-:W-:-:S07]  /*6eb0*/  IMAD.SHL.U32 R15, R20, 0x40, RZ ;  /* 0x00000040140f7824 */ /* 0x000fce00078e00ff */
.L_x_175:
[----:B------:R-:W0:Y:S01]  /*6ec0*/  S2UR UR5, SR_CgaCtaId ;  /* 0x00000000000579c3 */ /* 0x000e220000008800 */
[----:B------:R-:W-:Y:S02]  /*6ed0*/  MOV R20, 0x400 ;  /* 0x0000040000147802 */ /* 0x000fe40000000f00 */
[----:B------:R-:W-:Y:S02]  /*6ee0*/  SHF.L.U32 R7, R5, 0x1f, RZ ;  /* 0x0000001f05077819 */ /* 0x000fe400000006ff */
[----:B------:R-:W-:-:S13]  /*6ef0*/  LOP3.LUT P1, RZ, R18, 0x7f, RZ, 0xc0, !PT ;  /* 0x0000007f12ff7812 */ /* 0x000fda000782c0ff */
[----:B------:R-:W1:Y:S01]  /*6f00*/  @!P1 LDC R13, c[0x0][0x500] ;  /* 0x00014000ff0d9b82 */ /* 0x000e620000000800 */
[----:B0-----:R-:W-:-:S05]  /*6f10*/  IMAD.U32 R11, RZ, RZ, UR5 ;  /* 0x00000005ff0b7e24 */ /* 0x001fca000f8e00ff */
[----:B------:R-:W-:-:S05]  /*6f20*/  LEA R23, R11, R20, 0x18 ;  /* 0x000000140b177211 */ /* 0x000fca00078ec0ff */
[----:B------:R-:W-:-:S04]  /*6f30*/  IMAD R20, R14, 0x8, R23 ;  /* 0x000000080e147824 */ /* 0x000fc800078e0217 */
[----:B------:R-:W0:Y:S02]  /*6f40*/  SYNCS.PHASECHK.TRANS64.TRYWAIT P0, [R20+URZ+0x70], R7 ;  /* 0x00007007140075a7 */ /* 0x000e24000800017f */
[----:B01----:R-:W-:Y:S05]  /*6f50*/  @!P0 BRA `(.L_x_173) ;  /* 0x0000001000e08947 */ /* 0x003fea0003800000 */
.L_x_202:
[----:B0-----:R-:W-:Y:S01]  /*6f60*/  PRMT R7, R8, 0x9910, RZ ;  /* 0x0000991008077816 */ /* 0x001fe200000000ff */
[----:B------:R0:W-:Y:S03]  /*6f70*/  @!P1 SYNCS.ARRIVE.TRANS64 RZ, [R20+URZ], R13 ;  /* 0x0000000d14ff99a7 */ /* 0x0001e6000800003f */
[----:B------:R-:W-:-:S13]  /*6f80*/  ISETP.NE.AND P0, PT, R7, 0x2, PT ;  /* 0x000000020700780c */ /* 0x000fda0003f05270 */
[----:B0-----:R-:W-:Y:S05]  /*6f90*/  @P0 BRA `(.L_x_174) ;  /* 0x0000000000040947 */ /* 0x001fea0003800000 */
[----:B------:R-:W-:Y:S01]  /*6fa0*/  BPT.TRAP 0x1 ;  /* 0x000000040000795c */ /* 0x000fe20000300000 */
.L_x_174:
[----:B------:R-:W-:Y:S01]  /*6fb0*/  IMAD R7, R14, 0x2, R11 ;  /* 0x000000020e077824 */ /* 0x000fe200078e020b */
[----:B------:R-:W-:Y:S01]  /*6fc0*/  R2UR UR9, R20 ;  /* 0x00000000140972ca */ /* 0x000fe200000e0000 */
[----:B------:R-:W-:Y:S01]  /*6fd0*/  VIADD R4, R4, 0xffffffff ;  /* 0xffffffff04047836 */ /* 0x000fe20000000000 */
[----:B------:R-:W-:Y:S01]  /*6fe0*/  UIADD3 UR6, UP0, UR24, 0xf0, URZ ;  /* 0x000000f018067890 */ /* 0x000fe2000ff1e03f */
[----:B------:R-:W-:Y:S01]  /*6ff0*/  IMAD.SHL.U32 R7, R7, 0x800, RZ ;  /* 0x0000080007077824 */ /* 0x000fe200078e00ff */
[----:B------:R-:W-:Y:S01]  /*7000*/  R2UR UR11, R15 ;  /* 0x000000000f0b72ca */ /* 0x000fe200000e0000 */
[----:B------:R-:W-:Y:S01]  /*7010*/  UIADD3 UR26, UP1, UR24, 0x1f0, URZ ;  /* 0x000001f0181a7890 */ /* 0x000fe2000ff3e03f */
[----:B------:R-:W-:Y:S01]  /*7020*/  R2UR UR10, R22 ;  /* 0x00000000160a72ca */ /* 0x000fe200000e0000 */
[--C-:B------:R-:W-:Y:S01]  /*7030*/  IMAD R7, R7, 0x2, R23.reuse ;  /* 0x0000000207077824 */ /* 0x100fe200078e0217 */
[----:B------:R-:W-:Y:S01]  /*7040*/  R2UR UR12, R6 ;  /* 0x00000000060c72ca */ /* 0x000fe200000e0000 */
[C---:B------:R-:W-:Y:S01]  /*7050*/  IMAD R23, R14.reuse, 0x2000, R23 ;  /* 0x000020000e177824 */ /* 0x040fe200078e0217 */
[----:B------:R-:W-:Y:S01]  /*7060*/  R2UR UR19, R21 ;  /* 0x00000000151372ca */ /* 0x000fe200000e0000 */
[----:B------:R-:W-:Y:S01]  /*7070*/  UIADD3.X UR7, URZ, UR25, URZ, UP0, !UPT ;  /* 0x000000193f077290 */ /* 0x000fe200087fe43f */
[----:B------:R-:W-:Y:S01]  /*7080*/  R2UR UR5, R7 ;  /* 0x00000000070572ca */ /* 0x000fe200000e0000 */
[----:B------:R-:W-:Y:S01]  /*7090*/  VIADD R14, R14, 0x1 ;  /* 0x000000010e0e7836 */ /* 0x000fe20000000000 */
[----:B------:R-:W-:Y:S01]  /*70a0*/  R2UR UR8, R23 ;  /* 0x00000000170872ca */ /* 0x000fe200000e0000 */
[----:B------:R-:W-:Y:S01]  /*70b0*/  UIADD3.X UR27, URZ, UR25, URZ, UP1, !UPT ;  /* 0x000000193f1b7290 */ /* 0x000fe20008ffe43f */
[----:B------:R-:W-:Y:S01]  /*70c0*/  ISETP.GT.AND P1, PT, R4, 0x1, PT ;  /* 0x000000010400780c */ /* 0x000fe20003f24270 */
[----:B------:R-:W-:Y:S01]  /*70d0*/  UMOV UR20, 0x30000 ;  /* 0x0003000000147882 */ /* 0x000fe20000000000 */
[----:B------:R-:W-:Y:S01]  /*70e0*/  UMOV UR14, 0x0 ;  /* 0x00000000000e7882 */ /* 0x000fe20000000000 */
[----:B------:R-:W-:Y:S01]  /*70f0*/  UMOV UR15, 0x10000000 ;  /* 0x10000000000f7882 */ /* 0x000fe20000000000 */
[----:B------:R-:W-:Y:S01]  /*7100*/  ISETP.NE.AND P0, PT, R14, 0xe, PT ;  /* 0x0000000e0e00780c */ /* 0x000fe20003f05270 */
[----:B------:R-:W-:-:S03]  /*7110*/  VIADD R22, R22, 0x20 ;  /* 0x0000002016167836 */ /* 0x000fc60000000000 */
[----:B------:R-:W-:Y:S01]  /*7120*/  SEL R20, RZ, 0x1, P0 ;  /* 0x00000001ff147807 */ /* 0x000fe20000000000 */
[----:B------:R-:W-:Y:S01]  /*7130*/  UIADD3 UR5, UR5, 0x200, URZ ;  /* 0x0000020005057890 */ /* 0x000fe2000fffe03f */
[----:B------:R-:W-:Y:S01]  /*7140*/  SEL R14, R14, RZ, P0 ;  /* 0x000000ff0e0e7207 */ /* 0x000fe20000000000 */
[----:B------:R-:W-:Y:S01]  /*7150*/  UIADD3 UR16, UR8, 0x1c200, URZ ;  /* 0x0001c20008107890 */ /* 0x000fe2000fffe03f */
[----:B------:R-:W-:-:S04]  /*7160*/  LOP3.LUT R5, R5, R20, RZ, 0x3c, !PT ;  /* 0x0000001405057212 */ /* 0x000fc800078e3cff */
[----:B------:R-:W-:Y:S02]  /*7170*/  UMOV UR8, UR5 ;  /* 0x0000000500087c82 */ /* 0x000fe40008000000 */
[----:B------:R0:W-:Y:S02]  /*7180*/  UTMALDG.3D.MULTICAST [UR8], [UR6], UR20, desc[UR14] ;  /* 0x00000e08060073b4 */ /* 0x0001e40008011814 */
[----:B0-----:R-:W-:Y:S01]  /*7190*/  UMOV UR8, UR16 ;  /* 0x0000001000087c82 */ /* 0x001fe20008000000 */
[----:B------:R-:W-:Y:S02]  /*71a0*/  UMOV UR11, UR19 ;  /* 0x00000013000b7c82 */ /* 0x000fe40008000000 */
[----:B------:R0:W-:Y:S02]  /*71b0*/  UTMALDG.3D [UR8], [UR26], desc[UR14] ;  /* 0x00000e081a0075b4 */ /* 0x0001e40008011000 */
[----:B0-----:R-:W-:Y:S05]  /*71c0*/  @P1 BRA `(.L_x_175) ;  /* 0xfffffffc003c1947 */ /* 0x001fea000383ffff */
.L_x_172:
[----:B------:R-:W-:Y:S05]  /*71d0*/  BSYNC B1 ;  /* 0x0000000000017941 */ /* 0x000fea0003800000 */
.L_x_171:
[----:B------:R-:W-:Y:S01]  /*71e0*/  LOP3.LUT P1, RZ, R9, 0xff, RZ, 0xc0, !PT ;  /* 0x000000ff09ff7812 */ /* 0x000fe2000782c0ff */
[C---:B------:R-:W-:Y:S01]  /*71f0*/  IMAD.IADD R6, R10.reuse, 0x1, R3 ;  /* 0x000000010a067824 */ /* 0x040fe200078e0203 */
[----:B------:R-:W-:Y:S01]  /*7200*/  ULDC.64 UR6, c[0x0][0x650] ;  /* 0x0001940000067ab9 */ /* 0x000fe20000000a00 */
[----:B------:R-:W-:Y:S01]  /*7210*/  ISETP.GE.U32.AND P2, PT, R10, 0xe, PT ;  /* 0x0000000e0a00780c */ /* 0x000fe20003f46070 */
[----:B------:R-:W-:Y:S01]  /*7220*/  BSSY B1, `(.L_x_176) ;  /* 0x000006c000017945 */ /* 0x000fe20003800000 */
[----:B------:R-:W-:Y:S01]  /*7230*/  IMAD.MOV.U32 R20, RZ, RZ, -0x1 ;  /* 0xffffffffff147424 */ /* 0x000fe200078e00ff */
[----:B------:R-:W-:Y:S01]  /*7240*/  ISETP.GT.U32.AND P0, PT, R6, 0xd, PT ;  /* 0x0000000d0600780c */ /* 0x000fe20003f04070 */
[----:B------:R-:W-:Y:S01]  /*7250*/  IMAD.MOV.U32 R13, RZ, RZ, -0x1 ;  /* 0xffffffffff0d7424 */ /* 0x000fe200078e00ff */
[----:B------:R-:W-:Y:S02]  /*7260*/  SHF.R.U32.HI R4, RZ, 0x1, R6 ;  /* 0x00000001ff047819 */ /* 0x000fe40000011606 */
[----:B------:R-:W-:-:S02]  /*7270*/  ISETP.LT.U32.AND P0, PT, R10, 0xe, P0 ;  /* 0x0000000e0a00780c */ /* 0x000fc40000701070 */
[----:B------:R-:W-:Y:S01]  /*7280*/  PRMT R9, RZ, 0x7610, R9 ;  /* 0x00007610ff097816 */ /* 0x000fe20000000009 */
[----:B------:R-:W0:Y:S01]  /*7290*/  @P1 S2R R11, SR_CgaCtaId ;  /* 0x00000000000b1919 */ /* 0x000e220000008800 */
[----:B------:R-:W-:Y:S01]  /*72a0*/  @P1 MOV R14, 0x400 ;  /* 0x00000400000e1802 */ /* 0x000fe20000000f00 */
[----:B------:R-:W-:Y:S01]  /*72b0*/  IMAD.WIDE.U32 R4, R4, -0x6db6db6d, RZ ;  /* 0x9249249304047825 */ /* 0x000fe200078e00ff */
[----:B------:R-:W-:-:S04]  /*72c0*/  SEL R3, RZ, 0x1, !P0 ;  /* 0x00000001ff037807 */ /* 0x000fc80004000000 */
[----:B------:R-:W-:Y:S02]  /*72d0*/  SHF.R.U32.HI R5, RZ, 0x2, R5 ;  /* 0x00000002ff057819 */ /* 0x000fe40000011605 */
[----:B------:R-:W-:Y:S02]  /*72e0*/  LOP3.LUT R0, R0, R3, RZ, 0x3c, !PT ;  /* 0x0000000300007212 */ /* 0x000fe400078e3cff */
[----:B------:R-:W-:Y:S01]  /*72f0*/  PRMT R4, RZ, 0x7610, R4 ;  /* 0x00007610ff047816 */ /* 0x000fe20000000004 */
[----:B------:R-:W-:Y:S01]  /*7300*/  IMAD R3, R5, -0xe, R6 ;  /* 0xfffffff205037824 */ /* 0x000fe200078e0206 */
[----:B------:R-:W-:Y:S01]  /*7310*/  @P2 LOP3.LUT R0, R0, 0x1, R5, 0x78, !PT ;  /* 0x0000000100002812 */ /* 0x000fe200078e7805 */
[----:B------:R-:W-:Y:S01]  /*7320*/  IMAD.MOV.U32 R6, RZ, RZ, -0x1 ;  /* 0xffffffffff067424 */ /* 0x000fe200078e00ff */
[----:B0-----:R-:W-:-:S04]  /*7330*/  @P1 LEA R14, R11, R14, 0x18 ;  /* 0x0000000e0b0e1211 */ /* 0x001fc800078ec0ff */
[----:B------:R0:W-:Y:S01]  /*7340*/  @P1 SYNCS.ARRIVE.TRANS64.A1T0 RZ, [R14+URZ+0xf8], RZ ;  /* 0x0000f8ff0eff19a7 */ /* 0x0001e2000810003f */
[----:B------:R-:W-:-:S04]  /*7350*/  IADD3 R16, P1, R16, UR22, RZ ;  /* 0x0000001610107c10 */ /* 0x000fc8000ff3e0ff */
[----:B------:R-:W-:Y:S02]  /*7360*/  IADD3.X R17, R17, UR13, RZ, P1, !PT ;  /* 0x0000000d11117c10 */ /* 0x000fe40008ffe4ff */
[----:B------:R-:W-:-:S04]  /*7370*/  ISETP.GE.U32.AND P0, PT, R16, UR6, PT ;  /* 0x0000000610007c0c */ /* 0x000fc8000bf06070 */
[----:B------:R-:W-:-:S13]  /*7380*/  ISETP.GE.U32.AND.EX P0, PT, R17, UR7, PT, P0 ;  /* 0x0000000711007c0c */ /* 0x000fda000bf06100 */
[----:B0-----:R-:W-:Y:S05]  /*7390*/  @P0 BRA `(.L_x_177) ;  /* 0x0000000400500947 */ /* 0x001fea0003800000 */
[----:B------:R-:W0:Y:S01]  /*73a0*/  S2R R15, SR_CTAID.X ;  /* 0x00000000000f7919 */ /* 0x000e220000002500 */
[----:B------:R-:W-:Y:S01]  /*73b0*/  ULDC.64 UR6, c[0x0][0x628] ;  /* 0x00018a0000067ab9 */ /* 0x000fe20000000a00 */
[----:B------:R-:W1:Y:S01]  /*73c0*/  LDC R20, c[0x0][0x144] ;  /* 0x00005100ff147b82 */ /* 0x000e620000000800 */
[----:B------:R-:W-:Y:S01]  /*73d0*/  ISETP.NE.U32.AND P0, PT, RZ, UR6, PT ;  /* 0x00000006ff007c0c */ /* 0x000fe2000bf05070 */
[----:B------:R-:W2:Y:S01]  /*73e0*/  S2R R13, SR_CTAID.Y ;  /* 0x00000000000d7919 */ /* 0x000ea20000002600 */
[----:B------:R-:W-:Y:S01]  /*73f0*/  ULDC UR8, c[0x0][0x630] ;  /* 0x00018c0000087ab9 */ /* 0x000fe20000000800 */
[----:B------:R-:W-:Y:S01]  /*7400*/  ULDC UR9, c[0x0][0x150] ;  /* 0x0000540000097ab9 */ /* 0x000fe20000000800 */
[----:B------:R-:W-:Y:S01]  /*7410*/  ISETP.NE.AND.EX P0, PT, RZ, UR7, PT, P0 ;  /* 0x00000007ff007c0c */ /* 0x000fe2000bf05300 */
[----:B------:R-:W-:Y:S02]  /*7420*/  IMAD.MOV.U32 R4, RZ, RZ, R16 ;  /* 0x000000ffff047224 */ /* 0x000fe400078e0010 */
[----:B------:R-:W-:Y:S01]  /*7430*/  IMAD.MOV.U32 R5, RZ, RZ, R17 ;  /* 0x000000ffff057224 */ /* 0x000fe200078e0011 */
[----:B0-----:R-:W-:-:S09]  /*7440*/  I2FP.F32.U32 R22, R15 ;  /* 0x0000000f00167245 */ /* 0x001fd20000201000 */
[----:B------:R-:W-:Y:S05]  /*7450*/  @!P0 BRA `(.L_x_178) ;  /* 0x0000000000288947 */ /* 0x000fea0003800000 */
[----:B------:R-:W-:Y:S02]  /*7460*/  ULDC UR5, c[0x0][0x634] ;  /* 0x00018d0000057ab9 */ /* 0x000fe40000000800 */
[----:B------:R-:W-:-:S05]  /*7470*/  IADD3 R5, P0, R16, UR5, RZ ;  /* 0x0000000510057c10 */ /* 0x000fca000ff1e0ff */
[----:B------:R-:W-:-:S04]  /*7480*/  IMAD.X R21, RZ, RZ, R17, P0 ;  /* 0x000000ffff157224 */ /* 0x000fc800000e0611 */
[----:B------:R-:W-:-:S04]  /*7490*/  IMAD.WIDE.U32 R6, R21, UR6, RZ ;  /* 0x0000000615067c25 */ /* 0x000fc8000f8e00ff */
[----:B------:R-:W-:-:S04]  /*74a0*/  IMAD.WIDE.U32 R6, P0, R5, UR7, R6 ;  /* 0x0000000705067c25 */ /* 0x000fc8000f800006 */
[----:B------:R-:W-:-:S04]  /*74b0*/  IMAD.WIDE.U32 R4, R5, UR6, RZ ;  /* 0x0000000605047c25 */ /* 0x000fc8000f8e00ff */
[----:B------:R-:W-:Y:S01]  /*74c0*/  IMAD.MOV.U32 R4, RZ, RZ, R7 ;  /* 0x000000ffff047224 */ /* 0x000fe200078e0007 */
[----:B------:R-:W-:Y:S01]  /*74d0*/  IADD3 RZ, P1, R5, R6, RZ ;  /* 0x0000000605ff7210 */ /* 0x000fe20007f3e0ff */
[----:B------:R-:W-:-:S04]  /*74e0*/  IMAD.X R5, RZ, RZ, RZ, P0 ;  /* 0x000000ffff057224 */ /* 0x000fc800000e06ff */
[----:B------:R-:W-:-:S08]  /*74f0*/  IMAD.WIDE.U32.X R4, R21, UR7, R4, P1 ;  /* 0x0000000715047c25 */ /* 0x000fd000088e0404 */
.L_x_178:
[----:B------:R-:W-:Y:S01]  /*7500*/  FMUL R22, R22, UR9 ;  /* 0x0000000916167c20 */ /* 0x000fe20008400000 */
[--C-:B------:R-:W-:Y:S01]  /*7510*/  SHF.R.U64 R14, R4, UR8, R5.reuse ;  /* 0x00000008040e7c19 */ /* 0x100fe20008001205 */
[----:B------:R-:W-:Y:S01]  /*7520*/  ULDC.64 UR6, c[0x0][0x620] ;  /* 0x0001880000067ab9 */ /* 0x000fe20000000a00 */
[----:B------:R-:W-:Y:S01]  /*7530*/  SHF.R.U32.HI R4, RZ, UR8, R5 ;  /* 0x00000008ff047c19 */ /* 0x000fe20008011605 */
[----:B------:R-:W-:Y:S01]  /*7540*/  ULDC.64 UR8, c[0x0][0x640] ;  /* 0x0001900000087ab9 */ /* 0x000fe20000000a00 */
[----:B------:R-:W-:Y:S01]  /*7550*/  IADD3 R5, P0, RZ, -R14, RZ ;  /* 0x8000000eff057210 */ /* 0x000fe20007f1e0ff */
[----:B------:R-:W0:Y:S01]  /*7560*/  F2I.U32.TRUNC.NTZ R22, R22 ;  /* 0x0000001600167305 */ /* 0x000e22000020f000 */
[----:B------:R-:W-:-:S03]  /*7570*/  ULDC UR5, c[0x0][0x618] ;  /* 0x0001860000057ab9 */ /* 0x000fc60000000800 */
[----:B------:R-:W-:Y:S01]  /*7580*/  IMAD.X R4, RZ, RZ, ~R4, P0 ;  /* 0x000000ffff047224 */ /* 0x000fe200000e0e04 */
[----:B------:R-:W-:-:S03]  /*7590*/  ISETP.NE.U32.AND P0, PT, RZ, UR8, PT ;  /* 0x00000008ff007c0c */ /* 0x000fc6000bf05070 */
[----:B------:R-:W-:Y:S01]  /*75a0*/  IMAD R4, R4, UR6, RZ ;  /* 0x0000000604047c24 */ /* 0x000fe2000f8e02ff */
[----:B------:R-:W-:-:S03]  /*75b0*/  ISETP.NE.AND.EX P0, PT, RZ, UR9, PT, P0 ;  /* 0x00000009ff007c0c */ /* 0x000fc6000bf05300 */
[C---:B------:R-:W-:Y:S02]  /*75c0*/  IMAD R7, R5.reuse, UR7, R4 ;  /* 0x0000000705077c24 */ /* 0x040fe4000f8e0204 */
[----:B------:R-:W-:Y:S01]  /*75d0*/  IMAD.WIDE.U32 R4, R5, UR6, R16 ;  /* 0x0000000605047c25 */ /* 0x000fe2000f8e0010 */
[----:B------:R-:W-:-:S03]  /*75e0*/  ULDC UR6, c[0x0][0x154] ;  /* 0x0000550000067ab9 */ /* 0x000fc60000000800 */
[----:B0-----:R-:W-:Y:S02]  /*75f0*/  IMAD.MOV R6, RZ, RZ, -R22 ;  /* 0x000000ffff067224 */ /* 0x001fe400078e0a16 */
[----:B------:R-:W-:Y:S02]  /*7600*/  IMAD.IADD R5, R5, 0x1, R7 ;  /* 0x0000000105057824 */ /* 0x000fe400078e0207 */
[----:B-1----:R-:W-:Y:S01]  /*7610*/  IMAD R15, R20, R6, R15 ;  /* 0x00000006140f7224 */ /* 0x002fe200078e020f */
[----:B--2---:R-:W-:Y:S01]  /*7620*/  I2FP.F32.U32 R6, R13 ;  /* 0x0000000d00067245 */ /* 0x004fe20000201000 */
[----:B------:R-:W0:Y:S01]  /*7630*/  LDC R20, c[0x0][0x148] ;  /* 0x00005200ff147b82 */ /* 0x000e220000000800 */
[--C-:B------:R-:W-:Y:S02]  /*7640*/  SHF.R.U64 R21, R4, UR5, R5.reuse ;  /* 0x0000000504157c19 */ /* 0x100fe40008001205 */
[----:B------:R-:W-:Y:S01]  /*7650*/  SHF.R.U32.HI R4, RZ, UR5, R5 ;  /* 0x00000005ff047c19 */ /* 0x000fe20008011605 */
[----:B------:R-:W-:Y:S01]  /*7660*/  FMUL R6, R6, UR6 ;  /* 0x0000000606067c20 */ /* 0x000fe20008400000 */
[----:B------:R-:W-:-:S02]  /*7670*/  ULDC UR5, c[0x0][0x608] ;  /* 0x0001820000057ab9 */ /* 0x000fc40000000800 */
[--C-:B------:R-:W-:Y:S01]  /*7680*/  SHF.R.U64 R23, R21, UR5, R4.reuse ;  /* 0x0000000515177c19 */ /* 0x100fe20008001204 */
[----:B------:R1:W2:Y:S01]  /*7690*/  F2I.U32.TRUNC.NTZ R24, R6 ;  /* 0x0000000600187305 */ /* 0x0002a2000020f000 */
[----:B------:R-:W-:Y:S01]  /*76a0*/  SHF.R.U32.HI R4, RZ, UR5, R4 ;  /* 0x00000005ff047c19 */ /* 0x000fe20008011604 */
[----:B------:R-:W-:-:S03]  /*76b0*/  ULDC UR5, c[0x0][0x658] ;  /* 0x0001960000057ab9 */ /* 0x000fc60000000800 */
[--C-:B------:R-:W-:Y:S02]  /*76c0*/  SHF.R.U64 R22, R23, UR5, R4.reuse ;  /* 0x0000000517167c19 */ /* 0x100fe40008001204 */
[----:B------:R-:W-:-:S03]  /*76d0*/  SHF.R.U32.HI R25, RZ, UR5, R4 ;  /* 0x00000005ff197c19 */ /* 0x000fc60008011604 */
[----:B------:R-:W-:Y:S02]  /*76e0*/  IMAD.MOV.U32 R4, RZ, RZ, R22 ;  /* 0x000000ffff047224 */ /* 0x000fe400078e0016 */
[----:B------:R-:W-:Y:S01]  /*76f0*/  IMAD.MOV.U32 R5, RZ, RZ, R25 ;  /* 0x000000ffff057224 */ /* 0x000fe200078e0019 */
[----:B-1----:R-:W-:Y:S06]  /*7700*/  @!P0 BRA `(.L_x_179) ;  /* 0x0000000000288947 */ /* 0x002fec0003800000 */
        /* <DEDUP_REMOVED lines=10> */
.L_x_179:
[----:B------:R-:W-:Y:S01]  /*77b0*/  ISETP.NE.AND P0, PT, R2, 0x1, PT ;  /* 0x000000010200780c */ /* 0x000fe20003f05270 */
[----:B------:R-:W-:Y:S01]  /*77c0*/  ULDC UR5, c[0x0][0x648] ;  /* 0x0001920000057ab9 */ /* 0x000fe20000000800 */
[----:B------:R-:W-:Y:S01]  /*77d0*/  LOP3.LUT R23, R23, UR17, RZ, 0xc0, !PT ;  /* 0x0000001117177c12 */ /* 0x000fe2000f8ec0ff */
[----:B--2---:R-:W-:Y:S01]  /*77e0*/  IMAD.MOV R24, RZ, RZ, -R24 ;  /* 0x000000ffff187224 */ /* 0x004fe200078e0a18 */
[----:B------:R-:W-:Y:S01]  /*77f0*/  SHF.R.U64 R4, R4, UR5, R5 ;  /* 0x0000000504047c19 */ /* 0x000fe20008001205 */
[----:B------:R-:W-:Y:S01]  /*7800*/  ULDC UR5, c[0x0][0x638] ;  /* 0x00018e0000057ab9 */ /* 0x000fe20000000800 */
[----:B------:R-:W-:Y:S01]  /*7810*/  LOP3.LUT R21, R21, UR4, RZ, 0xc0, !PT ;  /* 0x0000000415157c12 */ /* 0x000fe2000f8ec0ff */
[----:B------:R-:W-:Y:S01]  /*7820*/  ULDC UR6, c[0x0][0x610] ;  /* 0x0001840000067ab9 */ /* 0x000fe20000000800 */
[----:B------:R-:W-:Y:S02]  /*7830*/  IMAD.MOV.U32 R6, RZ, RZ, R14 ;  /* 0x000000ffff067224 */ /* 0x000fe400078e000e */
[----:B------:R-:W-:-:S02]  /*7840*/  IMAD.MOV R5, RZ, RZ, -R4 ;  /* 0x000000ffff057224 */ /* 0x000fc400078e0a04 */
[----:B------:R-:W-:Y:S02]  /*7850*/  IMAD R4, R4, UR18, R23 ;  /* 0x0000001204047c24 */ /* 0x000fe4000f8e0217 */
[----:B0-----:R-:W-:Y:S02]  /*7860*/  @P0 IMAD R15, R20, R24, R13 ;  /* 0x00000018140f0224 */ /* 0x001fe400078e020d */
[----:B------:R-:W-:Y:S01]  /*7870*/  IMAD R22, R5, UR5, R22 ;  /* 0x0000000505167c24 */ /* 0x000fe2000f8e0216 */
[----:B------:R-:W-:Y:S01]  /*7880*/  ULDC UR5, c[0x0][0x600] ;  /* 0x0001800000057ab9 */ /* 0x000fe20000000800 */
[----:B------:R-:W-:Y:S02]  /*7890*/  IMAD R15, R4, UR6, R15 ;  /* 0x00000006040f7c24 */ /* 0x000fe4000f8e020f */
[----:B------:R-:W-:Y:S02]  /*78a0*/  IMAD R22, R22, UR5, R21 ;  /* 0x0000000516167c24 */ /* 0x000fe4000f8e0215 */
[----:B------:R-:W-:-:S03]  /*78b0*/  IMAD.MOV.U32 R4, RZ, RZ, 0x1 ;  /* 0x00000001ff047424 */ /* 0x000fc600078e00ff */
[----:B------:R-:W-:Y:S02]  /*78c0*/  SEL R13, R22, R15, !P0 ;  /* 0x0000000f160d7207 */ /* 0x000fe40004000000 */
[----:B------:R-:W-:-:S07]  /*78d0*/  SEL R20, R15, R22, !P0 ;  /* 0x000000160f147207 */ /* 0x000fce0004000000 */
.L_x_177:
[----:B------:R-:W-:Y:S05]  /*78e0*/  BSYNC B1 ;  /* 0x0000000000017941 */ /* 0x000fea0003800000 */
.L_x_176:
[----:B------:R-:W-:-:S13]  /*78f0*/  LOP3.LUT P0, RZ, R4, 0xff, RZ, 0xc0, !PT ;  /* 0x000000ff04ff7812 */ /* 0x000fda000780c0ff */
[----:B------:R-:W-:Y:S05]  /*7900*/  @P0 BRA `(.L_x_180) ;  /* 0xfffffff400340947 */ /* 0x000fea000383ffff */
[----:B------:R-:W-:Y:S05]  /*7910*/  BSYNC B0 ;  /* 0x0000000000007941 */ /* 0x000fea0003800000 */
.L_x_169:
[----:B------:R-:W-:-:S03]  /*7920*/  UMOV UR5, 0xffffffff ;  /* 0xffffffff00057882 */ /* 0x000fc60000000000 */
[----:B------:R-:W-:Y:S05]  /*7930*/  BRA.DIV UR5, `(.L_x_181) ;  /* 0x0000000a057c7947 */ /* 0x000fea000b800000 */
[----:B------:R-:W-:-:S13]  /*7940*/  ELECT P6, URZ, PT ;  /* 0x00000000003f782f */ /* 0x000fda00038c0000 */
.L_x_205:
[----:B------:R-:W-:Y:S04]  /*7950*/  BSSY B0, `(.L_x_182) ;  /* 0x0000085000007945 */ /* 0x000fe80003800000 */
[----:B------:R-:W-:Y:S05]  /*7960*/  @!P6 BRA `(.L_x_183) ;  /* 0x00000008000ce947 */ /* 0x000fea0003800000 */
[----:B------:R-:W-:-:S04]  /*7970*/  LOP3.LUT R19, R19, 0x2, RZ, 0xfc, !PT ;  /* 0x0000000213137812 */ /* 0x000fc800078efcff */
[----:B------:R-:W-:-:S13]  /*7980*/  ISETP.NE.AND P0, PT, R19, 0x3, PT ;  /* 0x000000031300780c */ /* 0x000fda0003f05270 */
[----:B------:R-:W-:Y:S05]  /*7990*/  @!P0 BRA `(.L_x_184) ;  /* 0x0000000000048947 */ /* 0x000fea0003800000 */
[----:B------:R-:W-:Y:S01]  /*79a0*/  BPT.TRAP 0x1 ;  /* 0x000000040000795c */ /* 0x000fe20000300000 */
.L_x_184:
[----:B------:R-:W0:Y:S01]  /*79b0*/  S2R R5, SR_CgaCtaId ;  /* 0x0000000000057919 */ /* 0x000e220000008800 */
[----:B------:R-:W-:Y:S02]  /*79c0*/  MOV R2, 0x400 ;  /* 0x0000040000027802 */ /* 0x000fe40000000f00 */
[----:B------:R-:W-:Y:S02]  /*79d0*/  SHF.L.U32 R4, R0, 0x1f, RZ ;  /* 0x0000001f00047819 */ /* 0x000fe400000006ff */
[----:B0-----:R-:W-:-:S05]  /*79e0*/  LEA R2, R5, R2, 0x18 ;  /* 0x0000000205027211 */ /* 0x001fca00078ec0ff */
[----:B------:R-:W-:-:S04]  /*79f0*/  VIADD R2, R2, 0x70 ;  /* 0x0000007002027836 */ /* 0x000fc80000000000 */
[C---:B------:R-:W-:Y:S02]  /*7a00*/  IMAD R7, R3.reuse, 0x8, R2 ;  /* 0x0000000803077824 */ /* 0x040fe400078e0202 */
[----:B------:R-:W-:Y:S02]  /*7a10*/  VIADD R3, R3, 0x1 ;  /* 0x0000000103037836 */ /* 0x000fe40000000000 */
[----:B------:R-:W0:Y:S03]  /*7a20*/  SYNCS.PHASECHK.TRANS64.TRYWAIT P0, [R7+URZ], R4 ;  /* 0x00000004070075a7 */ /* 0x000e26000800017f */
[----:B------:R-:W-:-:S04]  /*7a30*/  ISETP.NE.AND P1, PT, R3, 0xe, PT ;  /* 0x0000000e0300780c */ /* 0x000fc80003f25270 */
[----:B------:R-:W-:Y:S02]  /*7a40*/  SEL R5, RZ, 0x1, P1 ;  /* 0x00000001ff057807 */ /* 0x000fe40000800000 */
[----:B------:R-:W-:Y:S02]  /*7a50*/  SEL R3, R3, RZ, P1 ;  /* 0x000000ff03037207 */ /* 0x000fe40000800000 */
[----:B------:R-:W-:-:S03]  /*7a60*/  LOP3.LUT R6, R0, R5, RZ, 0x3c, !PT ;  /* 0x0000000500067212 */ /* 0x000fc600078e3cff */
[----:B------:R-:W-:Y:S01]  /*7a70*/  IMAD R8, R3, 0x8, R2 ;  /* 0x0000000803087824 */ /* 0x000fe200078e0202 */
[----:B------:R-:W-:Y:S01]  /*7a80*/  SHF.L.U32 R5, R6, 0x1f, RZ ;  /* 0x0000001f06057819 */ /* 0x000fe200000006ff */
[----:B0-----:R-:W-:Y:S06]  /*7a90*/  @!P0 BRA `(.L_x_185) ;  /* 0x0000000800448947 */ /* 0x001fec0003800000 */
.L_x_206:
[----:B------:R-:W1:Y:S01]  /*7aa0*/  SYNCS.PHASECHK.TRANS64.TRYWAIT P0, [R8+URZ], R5 ;  /* 0x00000005080075a7 */ /* 0x000e62000800017f */
[----:B------:R-:W-:-:S05]  /*7ab0*/  VIADD R0, R3, 0x1 ;  /* 0x0000000103007836 */ /* 0x000fca0000000000 */
[----:B------:R-:W-:-:S04]  /*7ac0*/  ISETP.NE.AND P1, PT, R0, 0xe, PT ;  /* 0x0000000e0000780c */ /* 0x000fc80003f25270 */
[----:B------:R-:W-:Y:S02]  /*7ad0*/  SEL R3, RZ, 0x1, P1 ;  /* 0x00000001ff037807 */ /* 0x000fe40000800000 */
[----:B0-----:R-:W-:Y:S02]  /*7ae0*/  SEL R7, R0, RZ, P1 ;  /* 0x000000ff00077207 */ /* 0x001fe40000800000 */
[----:B------:R-:W-:-:S03]  /*7af0*/  LOP3.LUT R6, R6, R3, RZ, 0x3c, !PT ;  /* 0x0000000306067212 */ /* 0x000fc600078e3cff */
[----:B------:R-:W-:Y:S01]  /*7b00*/  IMAD R9, R7, 0x8, R2 ;  /* 0x0000000807097824 */ /* 0x000fe200078e0202 */
[----:B------:R-:W-:Y:S01]  /*7b10*/  SHF.L.U32 R4, R6, 0x1f, RZ ;  /* 0x0000001f06047819 */ /* 0x000fe200000006ff */
[----:B-1----:R-:W-:Y:S06]  /*7b20*/  @!P0 BRA `(.L_x_186) ;  /* 0x0000000800348947 */ /* 0x002fec0003800000 */
.L_x_207:
[----:B------:R-:W1:Y:S01]  /*7b30*/  SYNCS.PHASECHK.TRANS64.TRYWAIT P0, [R9+URZ], R4 ;  /* 0x00000004090075a7 */ /* 0x000e62000800017f */
[----:B------:R-:W-:-:S05]  /*7b40*/  VIADD R0, R7, 0x1 ;  /* 0x0000000107007836 */ /* 0x000fca0000000000 */
[----:B------:R-:W-:-:S04]  /*7b50*/  ISETP.NE.AND P1, PT, R0, 0xe, PT ;  /* 0x0000000e0000780c */ /* 0x000fc80003f25270 */
[----:B------:R-:W-:Y:S02]  /*7b60*/  SEL R3, RZ, 0x1, P1 ;  /* 0x00000001ff037807 */ /* 0x000fe40000800000 */
[----:B------:R-:W-:Y:S02]  /*7b70*/  SEL R7, R0, RZ, P1 ;  /* 0x000000ff00077207 */ /* 0x000fe40000800000 */
[----:B------:R-:W-:-:S03]  /*7b80*/  LOP3.LUT R6, R6, R3, RZ, 0x3c, !PT ;  /* 0x0000000306067212 */ /* 0x000fc600078e3cff */
[----:B0-----:R-:W-:Y:S01]  /*7b90*/  IMAD R8, R7, 0x8, R2 ;  /* 0x0000000807087824 */ /* 0x001fe200078e0202 */
[----:B------:R-:W-:Y:S01]  /*7ba0*/  SHF.L.U32 R5, R6, 0x1f, RZ ;  /* 0x0000001f06057819 */ /* 0x000fe200000006ff */
[----:B-1----:R-:W-:Y:S06]  /*7bb0*/  @!P0 BRA `(.L_x_187) ;  /* 0x0000000800248947 */ /* 0x002fec0003800000 */
.L_x_208:
        /* <DEDUP_REMOVED lines=9> */
.L_x_209:
        /* <DEDUP_REMOVED lines=9> */
.L_x_210:
        /* <DEDUP_REMOVED lines=9> */
.L_x_211:
        /* <DEDUP_REMOVED lines=9> */
.L_x_212:
        /* <DEDUP_REMOVED lines=9> */
.L_x_213:
        /* <DEDUP_REMOVED lines=9> */
.L_x_214:
        /* <DEDUP_REMOVED lines=9> */
.L_x_215:
        /* <DEDUP_REMOVED lines=9> */
.L_x_216:
[----:B------:R-:W1:Y:S01]  /*8040*/  SYNCS.PHASECHK.TRANS64.TRYWAIT P0, [R8+URZ], R5 ;  /* 0x00000005080075a7 */ /* 0x000e62000800017f */
[----:B------:R-:W-:-:S05]  /*8050*/  VIADD R0, R7, 0x1 ;  /* 0x0000000107007836 */ /* 0x000fca0000000000 */
[----:B------:R-:W-:-:S04]  /*8060*/  ISETP.NE.AND P1, PT, R0, 0xe, PT ;  /* 0x0000000e0000780c */ /* 0x000fc80003f25270 */
[----:B------:R-:W-:Y:S02]  /*8070*/  SEL R3, RZ, 0x1, P1 ;  /* 0x00000001ff037807 */ /* 0x000fe40000800000 */
[----:B------:R-:W-:Y:S02]  /*8080*/  SEL R7, R0, RZ, P1 ;  /* 0x000000ff00077207 */ /* 0x000fe40000800000 */
[----:B0-----:R-:W-:-:S03]  /*8090*/  LOP3.LUT R9, R6, R3, RZ, 0x3c, !PT ;  /* 0x0000000306097212 */ /* 0x001fc600078e3cff */
[----:B------:R-:W-:Y:S01]  /*80a0*/  IMAD R11, R7, 0x8, R2 ;  /* 0x00000008070b7824 */ /* 0x000fe200078e0202 */
[----:B------:R-:W-:Y:S01]  /*80b0*/  SHF.L.U32 R6, R9, 0x1f, RZ ;  /* 0x0000001f09067819 */ /* 0x000fe200000006ff */
[----:B-1----:R-:W-:Y:S06]  /*80c0*/  @!P0 BRA `(.L_x_196) ;  /* 0x0000000400948947 */ /* 0x002fec0003800000 */
.L_x_217:
[----:B------:R-:W1:Y:S01]  /*80d0*/  SYNCS.PHASECHK.TRANS64.TRYWAIT P0, [R11+URZ], R6 ;  /* 0x000000060b0075a7 */ /* 0x000e62000800017f */
[----:B------:R-:W-:-:S05]  /*80e0*/  VIADD R0, R7, 0x1 ;  /* 0x0000000107007836 */ /* 0x000fca0000000000 */
[----:B------:R-:W-:-:S04]  /*80f0*/  ISETP.NE.AND P1, PT, R0, 0xe, PT ;  /* 0x0000000e0000780c */ /* 0x000fc80003f25270 */
[----:B------:R-:W-:Y:S02]  /*8100*/  SEL R4, RZ, 0x1, P1 ;  /* 0x00000001ff047807 */ /* 0x000fe40000800000 */
[----:B------:R-:W-:Y:S02]  /*8110*/  SEL R3, R0, RZ, P1 ;  /* 0x000000ff00037207 */ /* 0x000fe40000800000 */
[----:B------:R-:W-:Y:S01]  /*8120*/  LOP3.LUT R0, R9, R4, RZ, 0x3c, !PT ;  /* 0x0000000409007212 */ /* 0x000fe200078e3cff */
[----:B-1----:R-:W-:Y:S06]  /*8130*/  @!P0 BRA `(.L_x_197) ;  /* 0x00000004008c8947 */ /* 0x002fec0003800000 */
.L_x_218:
[----:B------:R-:W-:Y:S01]  /*8140*/  IMAD R3, R3, 0x8, R2 ;  /* 0x0000000803037824 */ /* 0x000fe200078e0202 */
[----:B------:R-:W-:-:S07]  /*8150*/  SHF.L.U32 R0, R0, 0x1f, RZ ;  /* 0x0000001f00007819 */ /* 0x000fce00000006ff */
.L_x_198:
[----:B--2---:R2:W3:Y:S02]  /*8160*/  SYNCS.PHASECHK.TRANS64.TRYWAIT P0, [R3+URZ], R0 ;  /* 0x00000000030075a7 */ /* 0x0044e4000800017f */
[----:B---3--:R-:W-:Y:S05]  /*8170*/  @!P0 NANOSLEEP.SYNCS 0x989680 ;  /* 0x009896800000895d */ /* 0x008fea0003900000 */
[----:B------:R-:W3:Y:S02]  /*8180*/  @!P0 SYNCS.PHASECHK.TRANS64 P0, [R3+URZ], R0 ;  /* 0x00000000030085a7 */ /* 0x000ee4000800007f */
[----:B---3--:R-:W-:Y:S05]  /*8190*/  @!P0 BRA `(.L_x_198) ;  /* 0xfffffffc00f08947 */ /* 0x008fea000383ffff */
.L_x_183:
[----:B------:R-:W-:Y:S05]  /*81a0*/  BSYNC B0 ;  /* 0x0000000000007941 */ /* 0x000fea0003800000 */
.L_x_182:
[----:B------:R-:W-:Y:S05]  /*81b0*/  EXIT ;  /* 0x000000000000794d */ /* 0x000fea0003800000 */
.L_x_22:
[----:B---3--:R3:W4:Y:S02]  /*81c0*/  SYNCS.PHASECHK.TRANS64.TRYWAIT P1, [R3+URZ], R0 ;  /* 0x00000000030075a7 */ /* 0x008724000802017f */
[----:B----4-:R-:W-:Y:S05]  /*81d0*/  @!P1 NANOSLEEP.SYNCS 0x989680 ;  /* 0x009896800000995d */ /* 0x010fea0003900000 */
[----:B------:R-:W4:Y:S02]  /*81e0*/  @!P1 SYNCS.PHASECHK.TRANS64 P1, [R3+URZ], R0 ;  /* 0x00000000030095a7 */ /* 0x000f24000802007f */
[----:B----4-:R-:W-:Y:S05]  /*81f0*/  @!P1 BRA `(.L_x_22) ;  /* 0xfffffffc00f09947 */ /* 0x010fea000383ffff */
[----:B------:R-:W-:Y:S05]  /*8200*/  BRA `(.L_x_21) ;  /* 0xffffff9400007947 */ /* 0x000fea000383ffff */
.L_x_27:
[----:B-1----:R1:W2:Y:S02]  /*8210*/  SYNCS.PHASECHK.TRANS64.TRYWAIT P1, [R5+URZ], R4 ;  /* 0x00000004050075a7 */ /* 0x0022a4000802017f */
[----:B--2---:R-:W-:Y:S05]  /*8220*/  @!P1 NANOSLEEP.SYNCS 0x989680 ;  /* 0x009896800000995d */ /* 0x004fea0003900000 */
[----:B------:R-:W2:Y:S02]  /*8230*/  @!P1 SYNCS.PHASECHK.TRANS64 P1, [R5+URZ], R4 ;  /* 0x00000004050095a7 */ /* 0x000ea4000802007f */
[----:B--2---:R-:W-:Y:S05]  /*8240*/  @!P1 BRA `(.L_x_27) ;  /* 0xfffffffc00f09947 */ /* 0x004fea000383ffff */
[----:B------:R-:W-:Y:S05]  /*8250*/  BRA `(.L_x_26) ;  /* 0xffffff9400b07947 */ /* 0x000fea000383ffff */
.L_x_170:
[----:B------:R-:W-:Y:S01]  /*8260*/  BSSY B1, `(.L_x_199) ;  /* 0x0000006000017945 */ /* 0x000fe20003800000 */
[----:B------:R-:W-:-:S07]  /*8270*/  IMAD.MOV.U32 R15, RZ, RZ, -0x1 ;  /* 0xffffffffff0f7424 */ /* 0x000fce00078e00ff */
[----:B------:R-:W-:Y:S05]  /*8280*/  WARPSYNC.COLLECTIVE R15, `(.L_x_200) ;  /* 0x000000000f0c7348 */ /* 0x000fea0003c00000 */
[----:B------:R-:W-:Y:S02]  /*8290*/  ELECT P6, UR62, PT ;  /* 0x00000000003e782f */ /* 0x000fe400038c0000 */
[----:B------:R-:W-:Y:S01]  /*82a0*/  MOV R14, UR62 ;  /* 0x0000003e000e7c02 */ /* 0x000fe20008000f00 */
[----:B------:R-:W-:Y:S10]  /*82b0*/  ENDCOLLECTIVE ;  /* 0x000000000000791b */ /* 0x000ff40003800000 */
.L_x_200:
[----:B------:R-:W-:Y:S05]  /*82c0*/  BSYNC B1 ;  /* 0x0000000000017941 */ /* 0x000fea0003800000 */
.L_x_199:
[----:B------:R-:W-:Y:S05]  /*82d0*/  BRA `(.L_x_201) ;  /* 0xffffffe800cc7947 */ /* 0x000fea000383ffff */
.L_x_173:
[----:B0-----:R0:W1:Y:S02]  /*82e0*/  SYNCS.PHASECHK.TRANS64.TRYWAIT P0, [R20+URZ+0x70], R7 ;  /* 0x00007007140075a7 */ /* 0x001064000800017f */
[----:B-1----:R-:W-:Y:S05]  /*82f0*/  @!P0 NANOSLEEP.SYNCS 0x989680 ;  /* 0x009896800000895d */ /* 0x002fea0003900000 */
[----:B------:R-:W1:Y:S02]  /*8300*/  @!P0 SYNCS.PHASECHK.TRANS64 P0, [R20+URZ+0x70], R7 ;  /* 0x00007007140085a7 */ /* 0x000e64000800007f */
[----:B-1----:R-:W-:Y:S05]  /*8310*/  @!P0 BRA `(.L_x_173) ;  /* 0xfffffffc00f08947 */ /* 0x002fea000383ffff */
[----:B------:R-:W-:Y:S05]  /*8320*/  BRA `(.L_x_202) ;  /* 0xffffffec000c7947 */ /* 0x000fea000383ffff */
.L_x_181:
[----:B------:R-:W-:Y:S01]  /*8330*/  BSSY B0, `(.L_x_203) ;  /* 0x0000006000007945 */ /* 0x000fe20003800000 */
[----:B------:R-:W-:-:S07]  /*8340*/  IMAD.MOV.U32 R15, RZ, RZ, -0x1 ;  /* 0xffffffffff0f7424 */ /* 0x000fce00078e00ff */
[----:B------:R-:W-:Y:S05]  /*8350*/  WARPSYNC.COLLECTIVE R15, `(.L_x_204) ;  /* 0x000000000f0c7348 */ /* 0x000fea0003c00000 */
[----:B------:R-:W-:Y:S02]  /*8360*/  ELECT P6, UR62, PT ;  /* 0x00000000003e782f */ /* 0x000fe400038c0000 */
[----:B------:R-:W-:Y:S01]  /*8370*/  MOV R14, UR62 ;  /* 0x0000003e000e7c02 */ /* 0x000fe20008000f00 */
[----:B------:R-:W-:Y:S10]  /*8380*/  ENDCOLLECTIVE ;  /* 0x000000000000791b */ /* 0x000ff40003800000 */
.L_x_204:
[----:B------:R-:W-:Y:S05]  /*8390*/  BSYNC B0 ;  /* 0x0000000000007941 */ /* 0x000fea0003800000 */
.L_x_203:
[----:B------:R-:W-:Y:S05]  /*83a0*/  BRA `(.L_x_205) ;  /* 0xfffffff400687947 */ /* 0x000fea000383ffff */
.L_x_185:
[----:B0-----:R0:W1:Y:S02]  /*83b0*/  SYNCS.PHASECHK.TRANS64.TRYWAIT P0, [R7+URZ], R4 ;  /* 0x00000004070075a7 */ /* 0x001064000800017f */
[----:B-1----:R-:W-:Y:S05]  /*83c0*/  @!P0 NANOSLEEP.SYNCS 0x989680 ;  /* 0x009896800000895d */ /* 0x002fea0003900000 */
[----:B------:R-:W1:Y:S02]  /*83d0*/  @!P0 SYNCS.PHASECHK.TRANS64 P0, [R7+URZ], R4 ;  /* 0x00000004070085a7 */ /* 0x000e64000800007f */
[----:B-1----:R-:W-:Y:S05]  /*83e0*/  @!P0 BRA `(.L_x_185) ;  /* 0xfffffffc00f08947 */ /* 0x002fea000383ffff */
[----:B------:R-:W-:Y:S05]  /*83f0*/  BRA `(.L_x_206) ;  /* 0xfffffff400a87947 */ /* 0x000fea000383ffff */
.L_x_186:
[----:B0-----:R0:W1:Y:S02]  /*8400*/  SYNCS.PHASECHK.TRANS64.TRYWAIT P0, [R8+URZ], R5 ;  /* 0x00000005080075a7 */ /* 0x001064000800017f */
[----:B-1----:R-:W-:Y:S05]  /*8410*/  @!P0 NANOSLEEP.SYNCS 0x989680 ;  /* 0x009896800000895d */ /* 0x002fea0003900000 */
[----:B------:R-:W1:Y:S02]  /*8420*/  @!P0 SYNCS.PHASECHK.TRANS64 P0, [R8+URZ], R5 ;  /* 0x00000005080085a7 */ /* 0x000e64000800007f */
[----:B-1----:R-:W-:Y:S05]  /*8430*/  @!P0 BRA `(.L_x_186) ;  /* 0xfffffffc00f08947 */ /* 0x002fea000383ffff */
[----:B------:R-:W-:Y:S05]  /*8440*/  BRA `(.L_x_207) ;  /* 0xfffffff400b87947 */ /* 0x000fea000383ffff */
.L_x_187:
[----:B0-----:R0:W1:Y:S02]  /*8450*/  SYNCS.PHASECHK.TRANS64.TRYWAIT P0, [R9+URZ], R4 ;  /* 0x00000004090075a7 */ /* 0x001064000800017f */
[----:B-1----:R-:W-:Y:S05]  /*8460*/  @!P0 NANOSLEEP.SYNCS 0x989680 ;  /* 0x009896800000895d */ /* 0x002fea0003900000 */
[----:B------:R-:W1:Y:S02]  /*8470*/  @!P0 SYNCS.PHASECHK.TRANS64 P0, [R9+URZ], R4 ;  /* 0x00000004090085a7 */ /* 0x000e64000800007f */
[----:B-1----:R-:W-:Y:S05]  /*8480*/  @!P0 BRA `(.L_x_187) ;  /* 0xfffffffc00f08947 */ /* 0x002fea000383ffff */
[----:B------:R-:W-:Y:S05]  /*8490*/  BRA `(.L_x_208) ;  /* 0xfffffff400c87947 */ /* 0x000fea000383ffff */
.L_x_188:
[----:B0-----:R0:W1:Y:S02]  /*84a0*/  SYNCS.PHASECHK.TRANS64.TRYWAIT P0, [R8+URZ], R5 ;  /* 0x00000005080075a7 */ /* 0x001064000800017f */
[----:B-1----:R-:W-:Y:S05]  /*84b0*/  @!P0 NANOSLEEP.SYNCS 0x989680 ;  /* 0x009896800000895d */ /* 0x002fea0003900000 */
[----:B------:R-:W1:Y:S02]  /*84c0*/  @!P0 SYNCS.PHASECHK.TRANS64 P0, [R8+URZ], R5 ;  /* 0x00000005080085a7 */ /* 0x000e64000800007f */
[----:B-1----:R-:W-:Y:S05]  /*84d0*/  @!P0 BRA `(.L_x_188) ;  /* 0xfffffffc00f08947 */ /* 0x002fea000383ffff */
[----:B------:R-:W-:Y:S05]  /*84e0*/  BRA `(.L_x_209) ;  /* 0xfffffff400d87947 */ /* 0x000fea000383ffff */
.L_x_189:
[----:B0-----:R0:W1:Y:S02]  /*84f0*/  SYNCS.PHASECHK.TRANS64.TRYWAIT P0, [R9+URZ], R4 ;  /* 0x00000004090075a7 */ /* 0x001064000800017f */
[----:B-1----:R-:W-:Y:S05]  /*8500*/  @!P0 NANOSLEEP.SYNCS 0x989680 ;  /* 0x009896800000895d */ /* 0x002fea0003900000 */
[----:B------:R-:W1:Y:S02]  /*8510*/  @!P0 SYNCS.PHASECHK.TRANS64 P0, [R9+URZ], R4 ;  /* 0x00000004090085a7 */ /* 0x000e64000800007f */
[----:B-1----:R-:W-:Y:S05]  /*8520*/  @!P0 BRA `(.L_x_189) ;  /* 0xfffffffc00f08947 */ /* 0x002fea000383ffff */
[----:B------:R-:W-:Y:S05]  /*8530*/  BRA `(.L_x_210) ;  /* 0xfffffff400e87947 */ /* 0x000fea000383ffff */
.L_x_190:
[----:B0-----:R0:W1:Y:S02]  /*8540*/  SYNCS.PHASECHK.TRANS64.TRYWAIT P0, [R8+URZ], R5 ;  /* 0x00000005080075a7 */ /* 0x001064000800017f */
[----:B-1----:R-:W-:Y:S05]  /*8550*/  @!P0 NANOSLEEP.SYNCS 0x989680 ;  /* 0x009896800000895d */ /* 0x002fea0003900000 */
[----:B------:R-:W1:Y:S02]  /*8560*/  @!P0 SYNCS.PHASECHK.TRANS64 P0, [R8+URZ], R5 ;  /* 0x00000005080085a7 */ /* 0x000e64000800007f */
[----:B-1----:R-:W-:Y:S05]  /*8570*/  @!P0 BRA `(.L_x_190) ;  /* 0xfffffffc00f08947 */ /* 0x002fea000383ffff */
[----:B------:R-:W-:Y:S05]  /*8580*/  BRA `(.L_x_211) ;  /* 0xfffffff400f87947 */ /* 0x000fea000383ffff */
.L_x_191:
[----:B0-----:R0:W1:Y:S02]  /*8590*/  SYNCS.PHASECHK.TRANS64.TRYWAIT P0, [R9+URZ], R4 ;  /* 0x00000004090075a7 */ /* 0x001064000800017f */
[----:B-1----:R-:W-:Y:S05]  /*85a0*/  @!P0 NANOSLEEP.SYNCS 0x989680 ;  /* 0x009896800000895d */ /* 0x002fea0003900000 */
[----:B------:R-:W1:Y:S02]  /*85b0*/  @!P0 SYNCS.PHASECHK.TRANS64 P0, [R9+URZ], R4 ;  /* 0x00000004090085a7 */ /* 0x000e64000800007f */
[----:B-1----:R-:W-:Y:S05]  /*85c0*/  @!P0 BRA `(.L_x_191) ;  /* 0xfffffffc00f08947 */ /* 0x002fea000383ffff */
[----:B------:R-:W-:Y:S05]  /*85d0*/  BRA `(.L_x_212) ;  /* 0xfffffff800087947 */ /* 0x000fea000383ffff */
.L_x_192:
[----:B0-----:R0:W1:Y:S02]  /*85e0*/  SYNCS.PHASECHK.TRANS64.TRYWAIT P0, [R8+URZ], R5 ;  /* 0x00000005080075a7 */ /* 0x001064000800017f */
[----:B-1----:R-:W-:Y:S05]  /*85f0*/  @!P0 NANOSLEEP.SYNCS 0x989680 ;  /* 0x009896800000895d */ /* 0x002fea0003900000 */
[----:B------:R-:W1:Y:S02]  /*8600*/  @!P0 SYNCS.PHASECHK.TRANS64 P0, [R8+URZ], R5 ;  /* 0x00000005080085a7 */ /* 0x000e64000800007f */
[----:B-1----:R-:W-:Y:S05]  /*8610*/  @!P0 BRA `(.L_x_192) ;  /* 0xfffffffc00f08947 */ /* 0x002fea000383ffff */
[----:B------:R-:W-:Y:S05]  /*8620*/  BRA `(.L_x_213) ;  /* 0xfffffff800187947 */ /* 0x000fea000383ffff */
.L_x_193:
[----:B0-----:R0:W1:Y:S02]  /*8630*/  SYNCS.PHASECHK.TRANS64.TRYWAIT P0, [R9+URZ], R4 ;  /* 0x00000004090075a7 */ /* 0x001064000800017f */
[----:B-1----:R-:W-:Y:S05]  /*8640*/  @!P0 NANOSLEEP.SYNCS 0x989680 ;  /* 0x009896800000895d */ /* 0x002fea0003900000 */
[----:B------:R-:W1:Y:S02]  /*8650*/  @!P0 SYNCS.PHASECHK.TRANS64 P0, [R9+URZ], R4 ;  /* 0x00000004090085a7 */ /* 0x000e64000800007f */
[----:B-1----:R-:W-:Y:S05]  /*8660*/  @!P0 BRA `(.L_x_193) ;  /* 0xfffffffc00f08947 */ /* 0x002fea000383ffff */
[----:B------:R-:W-:Y:S05]  /*8670*/  BRA `(.L_x_214) ;  /* 0xfffffff800287947 */ /* 0x000fea000383ffff */
.L_x_194:
[----:B0-----:R0:W1:Y:S02]  /*8680*/  SYNCS.PHASECHK.TRANS64.TRYWAIT P0, [R8+URZ], R5 ;  /* 0x00000005080075a7 */ /* 0x001064000800017f */
[----:B-1----:R-:W-:Y:S05]  /*8690*/  @!P0 NANOSLEEP.SYNCS 0x989680 ;  /* 0x009896800000895d */ /* 0x002fea0003900000 */
[----:B------:R-:W1:Y:S02]  /*86a0*/  @!P0 SYNCS.PHASECHK.TRANS64 P0, [R8+URZ], R5 ;  /* 0x00000005080085a7 */ /* 0x000e64000800007f */
[----:B-1----:R-:W-:Y:S05]  /*86b0*/  @!P0 BRA `(.L_x_194) ;  /* 0xfffffffc00f08947 */ /* 0x002fea000383ffff */
[----:B------:R-:W-:Y:S05]  /*86c0*/  BRA `(.L_x_215) ;  /* 0xfffffff800387947 */ /* 0x000fea000383ffff */
.L_x_195:
[----:B0-----:R0:W1:Y:S02]  /*86d0*/  SYNCS.PHASECHK.TRANS64.TRYWAIT P0, [R9+URZ], R4 ;  /* 0x00000004090075a7 */ /* 0x001064000800017f */
[----:B-1----:R-:W-:Y:S05]  /*86e0*/  @!P0 NANOSLEEP.SYNCS 0x989680 ;  /* 0x009896800000895d */ /* 0x002fea0003900000 */
[----:B------:R-:W1:Y:S02]  /*86f0*/  @!P0 SYNCS.PHASECHK.TRANS64 P0, [R9+URZ], R4 ;  /* 0x00000004090085a7 */ /* 0x000e64000800007f */
[----:B-1----:R-:W-:Y:S05]  /*8700*/  @!P0 BRA `(.L_x_195) ;  /* 0xfffffffc00f08947 */ /* 0x002fea000383ffff */
[----:B------:R-:W-:Y:S05]  /*8710*/  BRA `(.L_x_216) ;  /* 0xfffffff800487947 */ /* 0x000fea000383ffff */
.L_x_196:
[----:B0-----:R0:W1:Y:S02]  /*8720*/  SYNCS.PHASECHK.TRANS64.TRYWAIT P0, [R8+URZ], R5 ;  /* 0x00000005080075a7 */ /* 0x001064000800017f */
[----:B-1----:R-:W-:Y:S05]  /*8730*/  @!P0 NANOSLEEP.SYNCS 0x989680 ;  /* 0x009896800000895d */ /* 0x002fea0003900000 */
[----:B------:R-:W1:Y:S02]  /*8740*/  @!P0 SYNCS.PHASECHK.TRANS64 P0, [R8+URZ], R5 ;  /* 0x00000005080085a7 */ /* 0x000e64000800007f */
[----:B-1----:R-:W-:Y:S05]  /*8750*/  @!P0 BRA `(.L_x_196) ;  /* 0xfffffffc00f08947 */ /* 0x002fea000383ffff */
[----:B------:R-:W-:Y:S05]  /*8760*/  BRA `(.L_x_217) ;  /* 0xfffffff800587947 */ /* 0x000fea000383ffff */
.L_x_197:
[----:B-1----:R1:W2:Y:S02]  /*8770*/  SYNCS.PHASECHK.TRANS64.TRYWAIT P0, [R11+URZ], R6 ;  /* 0x000000060b0075a7 */ /* 0x0022a4000800017f */
[----:B--2---:R-:W-:Y:S05]  /*8780*/  @!P0 NANOSLEEP.SYNCS 0x989680 ;  /* 0x009896800000895d */ /* 0x004fea0003900000 */
[----:B------:R-:W2:Y:S02]  /*8790*/  @!P0 SYNCS.PHASECHK.TRANS64 P0, [R11+URZ], R6 ;  /* 0x000000060b0085a7 */ /* 0x000ea4000800007f */
[----:B--2---:R-:W-:Y:S05]  /*87a0*/  @!P0 BRA `(.L_x_197) ;  /* 0xfffffffc00f08947 */ /* 0x004fea000383ffff */
[----:B------:R-:W-:Y:S05]  /*87b0*/  BRA `(.L_x_218) ;  /* 0xfffffff800607947 */ /* 0x000fea000383ffff */
.L_x_219:
[----:B------:R-:W-:-:S00]  /*87c0*/  BRA `(.L_x_219) ;  /* 0xfffffffc00fc7947 */ /* 0x000fc0000383ffff */
[----:B------:R-:W-:-:S00]  /*87d0*/  NOP ;  /* 0x0000000000007918 */ /* 0x000fc00000000000 */
        /* <DEDUP_REMOVED lines=10> */
.L_x_220:


//--------------------- .nv.global.init           --------------------------
	.section	.nv.global.init,"aw",@progbits
.nv.global.init:
	.type		$str$22,@object
	.size		$str$22,($str$23 - $str$22)
$str$22:
        /*0000*/ 	.byte	0x6b, 0x5f, 0x74, 0x69, 0x6c, 0x65, 0x5f, 0x63, 0x6f, 0x75, 0x6e, 0x74, 0x20, 0x3e, 0x3d, 0x20
        /*0010*/ 	.byte	0x31, 0x00
	.type		$str$23,@object
	.size		$str$23,(__unnamed_1 - $str$23)
$str$23:
        /*0012*/ 	.byte	0x2f, 0x74, 0x6d, 0x70, 0x2f, 0x63, 0x75, 0x74, 0x6c, 0x61, 0x73, 0x73, 0x5f, 0x73, 0x77, 0x65
        /*0022*/ 	.byte	0x65, 0x70, 0x5f, 0x73, 0x72, 0x63, 0x2f, 0x69, 0x6e, 0x63, 0x6c, 0x75, 0x64, 0x65, 0x2f, 0x63
        /*0032*/ 	.byte	0x75, 0x74, 0x6c, 0x61, 0x73, 0x73, 0x2f, 0x67, 0x65, 0x6d, 0x6d, 0x2f, 0x63, 0x6f, 0x6c, 0x6c
        /*0042*/ 	.byte	0x65, 0x63, 0x74, 0x69, 0x76, 0x65, 0x2f, 0x73, 0x6d, 0x39, 0x30, 0x5f, 0x6d, 0x6d, 0x61, 0x5f
        /*0052*/ 	.byte	0x74, 0x6d, 0x61, 0x5f, 0x67, 0x6d, 0x6d, 0x61, 0x5f, 0x73, 0x73, 0x5f, 0x77, 0x61, 0x72, 0x70
        /*0062*/ 	.byte	0x73, 0x70, 0x65, 0x63, 0x69, 0x61, 0x6c, 0x69, 0x7a, 0x65, 0x64, 0x2e, 0x68, 0x70, 0x70, 0x00
	.type		__unnamed_1,@object
	.size		__unnamed_1,(.L_0 - __unnamed_1)
__unnamed_1:
        /*0072*/ 	.byte	0x76, 0x6f, 0x69, 0x64, 0x20, 0x63, 0x75, 0x74, 0x6c, 0x61, 0x73, 0x73, 0x3a, 0x3a, 0x67, 0x65
        /* <DEDUP_REMOVED lines=180> */
        /*0bc2*/ 	.byte	0x74, 0x69, 0x74, 0x79, 0x5d, 0x00
.L_0:


//--------------------- .nv.shared._ZN7cutlass13device_kernelINS_4gemm6kernel13GemmUniversalIN4cute5tupleIJiiiiEEENS1_10collective13CollectiveMmaINS1_34MainloopSm90TmaGmmaWarpSpecializedILi14ENS5_IJNS4_1CILi1EEENSA_ILi2EEESB_EEENS1_35KernelTmaWarpSpecializedCooperativeEEENS5_IJNSA_ILi128EEESG_NSA_ILi32EEEEEENS_6half_tENS5_IJlSB_lEEESJ_SK_NS4_8TiledMMAINS4_8MMA_AtomIJNS4_4SM904GMMA26MMA_64x128x16_F32F16F16_SSILNSO_5MajorE0ELSQ_0ELNSO_7ScaleInE1ELSR_1EEEEEENS4_6LayoutINS5_IJSC_SB_SB_EEENS5_IJSB_NSA_ILi0EEESW_EEEEENS5_IJNS4_10UnderscoreESZ_SZ_EEEEENS4_23SM90_TMA_LOAD_MULTICASTENS4_14ComposedLayoutINS4_7SwizzleILi2ELi4ELi3EEENS4_18smem_ptr_flag_bitsILi16EEENSU_INS5_IJNSA_ILi8EEESH_EEENS5_IJSH_SB_EEEEEEEvNS4_8identityENS4_13SM90_TMA_LOADES1C_vS1D_EENS_8epilogue10collective6detail29Sm90TmaWarpSpecializedAdapterINS1H_15DefaultEpilogueISJ_SK_SK_NS1G_6thread17LinearCombinationISJ_Li1EffLNS1L_9ScaleType4KindE0ELNS_15FloatRoundStyleE2ESJ_EENS1_15EpilogueDefaultEEEEEvvEEEEvNT_6ParamsE --------------------------
	.section	.nv.shared._ZN7cutlass13device_kernelINS_4gemm6kernel13GemmUniversalIN4cute5tupleIJiiiiEEENS1_10collective13CollectiveMmaINS1_34MainloopSm90TmaGmmaWarpSpecializedILi14ENS5_IJNS4_1CILi1EEENSA_ILi2EEESB_EEENS1_35KernelTmaWarpSpecializedCooperativeEEENS5_IJNSA_ILi128EEESG_NSA_ILi32EEEEEENS_6half_tENS5_IJlSB_lEEESJ_SK_NS4_8TiledMMAINS4_8MMA_AtomIJNS4_4SM904GMMA26MMA_64x128x16_F32F16F16_SSILNSO_5MajorE0ELSQ_0ELNSO_7ScaleInE1ELSR_1EEEEEENS4_6LayoutINS5_IJSC_SB_SB_EEENS5_IJSB_NSA_ILi0EEESW_EEEEENS5_IJNS4_10UnderscoreESZ_SZ_EEEEENS4_23SM90_TMA_LOAD_MULTICASTENS4_14ComposedLayoutINS4_7SwizzleILi2ELi4ELi3EEENS4_18smem_ptr_flag_bitsILi16EEENSU_INS5_IJNSA_ILi8EEESH_EEENS5_IJSH_SB_EEEEEEEvNS4_8identityENS4_13SM90_TMA_LOADES1C_vS1D_EENS_8epilogue10collective6detail29Sm90TmaWarpSpecializedAdapterINS1H_15DefaultEpilogueISJ_SK_SK_NS1G_6thread17LinearCombinationISJ_Li1EffLNS1L_9ScaleType4KindE0ELNS_15FloatRoundStyleE2ESJ_EENS1_15EpilogueDefaultEEEEEvvEEEEvNT_6ParamsE,"aw",@nobits
	.sectionflags	@""
	.align	16
	.zero		1024


//--------------------- .nv.shared.reserved.0     --------------------------
	.section	.nv.shared.reserved.0,"aw",@nobits
	.weak		__nv_reservedSMEM_offset_0_alias
	.size		__nv_reservedSMEM_offset_0_alias, 0, 0
	.other		__nv_reservedSMEM_offset_0_alias,@"STO_CUDA_RESERVED_SHARED STV_DEFAULT"
__nv_reservedSMEM_offset_0_alias:
	.zero		0


//--------------------- .nv.global                --------------------------
	.section	.nv.global,"aw",@nobits
.nv.global:
	.type		_ZN39_INTERNAL_c593bb53_4_k_cu_76611db9_25474cute1_E,@object
	.size		_ZN39_INTERNAL_c593bb53_4_k_cu_76611db9_25474cute1_E,(_ZN39_INTERNAL_c593bb53_4_k_cu_76611db9_25474cuda3std3__45__cpo6cbeginE - _ZN39_INTERNAL_c593bb53_4_k_cu_76611db9_25474cute1_E)
_ZN39_INTERNAL_c593bb53_4_k_cu_76611db9_25474cute1_E:
	.zero		1
	.type		_ZN39_INTERNAL_c593bb53_4_k_cu_76611db9_25474cuda3std3__45__cpo6cbeginE,@object
	.size		_ZN39_INTERNAL_c593bb53_4_k_cu_76611db9_25474cuda3std3__45__cpo6cbeginE,(_ZN39_INTERNAL_c593bb53_4_k_cu_76611db9_25474cuda3std3__48in_placeE - _ZN39_INTERNAL_c593bb53_4_k_cu_76611db9_25474cuda3std3__45__cpo6cbeginE)
_ZN39_INTERNAL_c593bb53_4_k_cu_76611db9_25474cuda3std3__45__cpo6cbeginE:
	.zero		1
	.type		_ZN39_INTERNAL_c593bb53_4_k_cu_76611db9_25474cuda3std3__48in_placeE,@object
	.size		_ZN39_INTERNAL_c593bb53_4_k_cu_76611db9_25474cuda3std3__48in_placeE,(_ZN39_INTERNAL_c593bb53_4_k_cu_76611db9_25474cuda3std6ranges3__45__cpo9iter_moveE - _ZN39_INTERNAL_c593bb53_4_k_cu_76611db9_25474cuda3std3__48in_placeE)
_ZN39_INTERNAL_c593bb53_4_k_cu_76611db9_25474cuda3std3__48in_placeE:
	.zero		1
	.type		_ZN39_INTERNAL_c593bb53_4_k_cu_76611db9_25474cuda3std6ranges3__45__cpo9iter_moveE,@object
	.size		_ZN39_INTERNAL_c593bb53_4_k_cu_76611db9_25474cuda3std6ranges3__45__cpo9iter_moveE,(_ZN39_INTERNAL_c593bb53_4_k_cu_76611db9_25474cuda3std3__45__cpo5beginE - _ZN39_INTERNAL_c593bb53_4_k_cu_76611db9_25474cuda3std6ranges3__45__cpo9iter_moveE)
_ZN39_INTERNAL_c593bb53_4_k_cu_76611db9_25474cuda3std6ranges3__45__cpo9iter_moveE:
	.zero		1
	.type		_ZN39_INTERNAL_c593bb53_4_k_cu_76611db9_25474cuda3std3__45__cpo5beginE,@object
	.size		_ZN39_INTERNAL_c593bb53_4_k_cu_76611db9_25474cuda3std3__45__cpo5beginE,(_ZN39_INTERNAL_c593bb53_4_k_cu_76611db9_25474cuda3std3__441_GLOBAL__N__c593bb53_4_k_cu_76611db9_25476ignoreE - _ZN39_INTERNAL_c593bb53_4_k_cu_76611db9_25474cuda3std3__45__cpo5beginE)
_ZN39_INTERNAL_c593bb53_4_k_cu_76611db9_25474cuda3std3__45__cpo5beginE:
	.zero		1
	.type		_ZN39_INTERNAL_c593bb53_4_k_cu_76611db9_25474cuda3std3__441_GLOBAL__N__c593bb53_4_k_cu_76611db9_25476ignoreE,@object
	.size		_ZN39_INTERNAL_c593bb53_4_k_cu_76611db9_25474cuda3std3__441_GLOBAL__N__c593bb53_4_k_cu_76611db9_25476ignoreE,(_ZN39_INTERNAL_c593bb53_4_k_cu_76611db9_25474cute7productE - _ZN39_INTERNAL_c593bb53_4_k_cu_76611db9_25474cuda3std3__441_GLOBAL__N__c593bb53_4_k_cu_76611db9_25476ignoreE)
_ZN39_INTERNAL_c593bb53_4_k_cu_76611db9_25474cuda3std3__441_GLOBAL__N__c593bb53_4_k_cu_76611db9_25476ignoreE:
	.zero		1
	.type		_ZN39_INTERNAL_c593bb53_4_k_cu_76611db9_25474cute7productE,@object
	.size		_ZN39_INTERNAL_c593bb53_4_k_cu_76611db9_25474cute7productE,(_ZN39_INTERNAL_c593bb53_4_k_cu_76611db9_25474cuda3std3__45__cpo3endE - _ZN39_INTERNAL_c593bb53_4_k_cu_76611db9_25474cute7productE)
_ZN39_INTERNAL_c593bb53_4_k_cu_76611db9_25474cute7productE:
	.zero		1
	.type		_ZN39_INTERNAL_c593bb53_4_k_cu_76611db9_25474cuda3std3__45__cpo3endE,@object
	.size		_ZN39_INTERNAL_c593bb53_4_k_cu_76611db9_25474cuda3std3__45__cpo3endE,(_ZN39_INTERNAL_c593bb53_4_k_cu_76611db9_25474cuda3std3__419piecewise_constructE - _ZN39_INTERNAL_c593bb53_4_k_cu_76611db9_25474cuda3std3__45__cpo3endE)
_ZN39_INTERNAL_c593bb53_4_k_cu_76611db9_25474cuda3std3__45__cpo3endE:
	.zero		1
	.type		_ZN39_INTERNAL_c593bb53_4_k_cu_76611db9_25474cuda3std3__419piecewise_constructE,@object
	.size		_ZN39_INTERNAL_c593bb53_4_k_cu_76611db9_25474cuda3std3__419piecewise_constructE,(_ZN39_INTERNAL_c593bb53_4_k_cu_76611db9_25474cuda3std3__45__cpo4cendE - _ZN39_INTERNAL_c593bb53_4_k_cu_76611db9_25474cuda3std3__419piecewise_constructE)
_ZN39_INTERNAL_c593bb53_4_k_cu_76611db9_25474cuda3std3__419piecewise_constructE:
	.zero		1
	.type		_ZN39_INTERNAL_c593bb53_4_k_cu_76611db9_25474cuda3std3__45__cpo4cendE,@object
	.size		_ZN39_INTERNAL_c593bb53_4_k_cu_76611db9_25474cuda3std3__45__cpo4cendE,(_ZN39_INTERNAL_c593bb53_4_k_cu_76611db9_25474cuda3std6ranges3__45__cpo4swapE - _ZN39_INTERNAL_c593bb53_4_k_cu_76611db9_25474cuda3std3__45__cpo4cendE)
_ZN39_INTERNAL_c593bb53_4_k_cu_76611db9_25474cuda3std3__45__cpo4cendE:
	.zero		1
	.type		_ZN39_INTERNAL_c593bb53_4_k_cu_76611db9_25474cuda3std6ranges3__45__cpo4swapE,@object
	.size		_ZN39_INTERNAL_c593bb53_4_k_cu_76611db9_25474cuda3std6ranges3__45__cpo4swapE,(.L_8 - _ZN39_INTERNAL_c593bb53_4_k_cu_76611db9_25474cuda3std6ranges3__45__cpo4swapE)
_ZN39_INTERNAL_c593bb53_4_k_cu_76611db9_25474cuda3std6ranges3__45__cpo4swapE:
	.zero		1
.L_8:


//--------------------- .nv.constant0._ZN7cutlass13device_kernelINS_4gemm6kernel13GemmUniversalIN4cute5tupleIJiiiiEEENS1_10collective13CollectiveMmaINS1_34MainloopSm90TmaGmmaWarpSpecializedILi14ENS5_IJNS4_1CILi1EEENSA_ILi2EEESB_EEENS1_35KernelTmaWarpSpecializedCooperativeEEENS5_IJNSA_ILi128EEESG_NSA_ILi32EEEEEENS_6half_tENS5_IJlSB_lEEESJ_SK_NS4_8TiledMMAINS4_8MMA_AtomIJNS4_4SM904GMMA26MMA_64x128x16_F32F16F16_SSILNSO_5MajorE0ELSQ_0ELNSO_7ScaleInE1ELSR_1EEEEEENS4_6LayoutINS5_IJSC_SB_SB_EEENS5_IJSB_NSA_ILi0EEESW_EEEEENS5_IJNS4_10UnderscoreESZ_SZ_EEEEENS4_23SM90_TMA_LOAD_MULTICASTENS4_14ComposedLayoutINS4_7SwizzleILi2ELi4ELi3EEENS4_18smem_ptr_flag_bitsILi16EEENSU_INS5_IJNSA_ILi8EEESH_EEENS5_IJSH_SB_EEEEEEEvNS4_8identityENS4_13SM90_TMA_LOADES1C_vS1D_EENS_8epilogue10collective6detail29Sm90TmaWarpSpecializedAdapterINS1H_15DefaultEpilogueISJ_SK_SK_NS1G_6thread17LinearCombinationISJ_Li1EffLNS1L_9ScaleType4KindE0ELNS_15FloatRoundStyleE2ESJ_EENS1_15EpilogueDefaultEEEEEvvEEEEvNT_6ParamsE --------------------------
	.section	.nv.constant0._ZN7cutlass13device_kernelINS_4gemm6kernel13GemmUniversalIN4cute5tupleIJiiiiEEENS1_10collective13CollectiveMmaINS1_34MainloopSm90TmaGmmaWarpSpecializedILi14ENS5_IJNS4_1CILi1EEENSA_ILi2EEESB_EEENS1_35KernelTmaWarpSpecializedCooperativeEEENS5_IJNSA_ILi128EEESG_NSA_ILi32EEEEEENS_6half_tENS5_IJlSB_lEEESJ_SK_NS4_8TiledMMAINS4_8MMA_AtomIJNS4_4SM904GMMA26MMA_64x128x16_F32F16F16_SSILNSO_5MajorE0ELSQ_0ELNSO_7ScaleInE1ELSR_1EEEEEENS4_6LayoutINS5_IJSC_SB_SB_EEENS5_IJSB_NSA_ILi0EEESW_EEEEENS5_IJNS4_10UnderscoreESZ_SZ_EEEEENS4_23SM90_TMA_LOAD_MULTICASTENS4_14ComposedLayoutINS4_7SwizzleILi2ELi4ELi3EEENS4_18smem_ptr_flag_bitsILi16EEENSU_INS5_IJNSA_ILi8EEESH_EEENS5_IJSH_SB_EEEEEEEvNS4_8identityENS4_13SM90_TMA_LOADES1C_vS1D_EENS_8epilogue10collective6detail29Sm90TmaWarpSpecializedAdapterINS1H_15DefaultEpilogueISJ_SK_SK_NS1G_6thread17LinearCombinationISJ_Li1EffLNS1L_9ScaleType4KindE0ELNS_15FloatRoundStyleE2ESJ_EENS1_15EpilogueDefaultEEEEEvvEEEEvNT_6ParamsE,"a",@progbits
	.sectionflags	@""
	.align	4
.nv.constant0._ZN7cutlass13device_kernelINS_4gemm6kernel13GemmUniversalIN4cute5tupleIJiiiiEEENS1_10collective13CollectiveMmaINS1_34MainloopSm90TmaGmmaWarpSpecializedILi14ENS5_IJNS4_1CILi1EEENSA_ILi2EEESB_EEENS1_35KernelTmaWarpSpecializedCooperativeEEENS5_IJNSA_ILi128EEESG_NSA_ILi32EEEEEENS_6half_tENS5_IJlSB_lEEESJ_SK_NS4_8TiledMMAINS4_8MMA_AtomIJNS4_4SM904GMMA26MMA_64x128x16_F32F16F16_SSILNSO_5MajorE0ELSQ_0ELNSO_7ScaleInE1ELSR_1EEEEEENS4_6LayoutINS5_IJSC_SB_SB_EEENS5_IJSB_NSA_ILi0EEESW_EEEEENS5_IJNS4_10UnderscoreESZ_SZ_EEEEENS4_23SM90_TMA_LOAD_MULTICASTENS4_14ComposedLayoutINS4_7SwizzleILi2ELi4ELi3EEENS4_18smem_ptr_flag_bitsILi16EEENSU_INS5_IJNSA_ILi8EEESH_EEENS5_IJSH_SB_EEEEEEEvNS4_8identityENS4_13SM90_TMA_LOADES1C_vS1D_EENS_8epilogue10collective6detail29Sm90TmaWarpSpecializedAdapterINS1H_15DefaultEpilogueISJ_SK_SK_NS1G_6thread17LinearCombinationISJ_Li1EffLNS1L_9ScaleType4KindE0ELNS_15FloatRoundStyleE2ESJ_EENS1_15EpilogueDefaultEEEEEvvEEEEvNT_6ParamsE:
	.zero		1664


//--------------------- SYMBOLS --------------------------

	.type		.nv.reservedSmem.offset0,@object
	.size		.nv.reservedSmem.offset0,0x4
	.type		__assertfail,@function
